// auto-generated by cutlass_sweep.gemm — config: {"arch": "sm_100", "cluster_m": 1, "cluster_n": 1, "dtype": "fp16", "dtype_b": "fp16", "layout": "nt", "stages": 0, "tile_k": 128, "tile_m": 64, "tile_n": 32}
#include "cutlass/cutlass.h"
#include "cutlass/gemm/collective/collective_builder.hpp"
#include "cutlass/gemm/device/gemm_universal_adapter.h"
#include "cutlass/gemm/kernel/gemm_universal.hpp"
#include "cutlass/epilogue/collective/collective_builder.hpp"

using ElemA = cutlass::half_t;
using ElemB = cutlass::half_t;
using ElemCD = cutlass::half_t;
using Acc  = float;
using TileShape    = cute::Shape<cute::_64, cute::_32, cute::_128>;
using ClusterShape = cute::Shape<cute::_1, cute::_1, cute::_1>;

using CollectiveEpilogue = typename cutlass::epilogue::collective::CollectiveBuilder<
    cutlass::arch::Sm100, cutlass::arch::OpClassTensorOp,
    TileShape, ClusterShape,
    cutlass::epilogue::collective::EpilogueTileAuto,
    Acc, Acc,
    ElemCD, cutlass::layout::RowMajor, 128 / cutlass::sizeof_bits<ElemCD>::value,
    ElemCD, cutlass::layout::RowMajor, 128 / cutlass::sizeof_bits<ElemCD>::value,
    cutlass::epilogue::collective::EpilogueScheduleAuto
  >::CollectiveOp;

using CollectiveMainloop = typename cutlass::gemm::collective::CollectiveBuilder<
    cutlass::arch::Sm100, cutlass::arch::OpClassTensorOp,
    ElemA, cutlass::layout::RowMajor, 128 / cutlass::sizeof_bits<ElemA>::value,
    ElemB, cutlass::layout::ColumnMajor, 128 / cutlass::sizeof_bits<ElemB>::value,
    Acc,
    TileShape, ClusterShape,
    cutlass::gemm::collective::StageCountAutoCarveout<static_cast<int>(sizeof(typename CollectiveEpilogue::SharedStorage))>,
    cutlass::gemm::collective::KernelScheduleAuto
  >::CollectiveOp;

using GemmKernel = cutlass::gemm::kernel::GemmUniversal<
    cute::Shape<int,int,int,int>,
    CollectiveMainloop,
    CollectiveEpilogue
>;
using Gemm = cutlass::gemm::device::GemmUniversalAdapter<GemmKernel>;

// Force the device kernel symbol into the cubin without needing a host main.
auto* _anchor = &cutlass::device_kernel<GemmKernel>;


// ===== COMPILED SASS (sm_100a) =====

	.target	sm_100a

	.elftype	@"ET_EXEC"


//--------------------- .note.nv.tkinfo           --------------------------
	.section	.note.nv.tkinfo,"",@"SHT_NOTE"
	.sectionflags	@"SHF_NOTE_NV_TKINFO"
	.tkinfo
        /*0018*/ 	.word	0x00000002
        /*0030*/ 	.string	""
        /*0030*/ 	.string	"ptxas"
        /*0030*/ 	.string	"Cuda compilation tools, release 13.0, V13.0.88"
        /*0030*/ 	.string	"Build cuda_13.0.r13.0/compiler.36424714_0"
        /*0030*/ 	.string	"-arch sm_100a -m 64 "



//--------------------- .note.nv.cuinfo           --------------------------
	.section	.note.nv.cuinfo,"",@"SHT_NOTE"
	.sectionflags	@"SHF_NOTE_NV_CUINFO"
        /*0018*/ 	.short	0x0002
        /*001a*/ 	.short	0x0064
        /*001c*/ 	.short	0x0082
	.zero		2


//--------------------- .nv.info                  --------------------------
	.section	.nv.info,"",@"SHT_CUDA_INFO"
	.align	4


	//----- nvinfo : EIATTR_REGCOUNT
	.align		4
        /*0000*/ 	.byte	0x04, 0x2f
        /*0002*/ 	.short	(.L_19 - .L_18)
	.align		4
.L_18:
        /*0004*/ 	.word	index@(_ZN7cutlass13device_kernelINS_4gemm6kernel13GemmUniversalIN4cute5tupleIJiiiiEEENS1_10collective13CollectiveMmaINS1_35MainloopSm100TmaUmmaWarpSpecializedILi9ELi2ELi4ENS5_IJNS4_1CILi1EEESB_SB_EEEEENS5_IJNSA_ILi64EEENSA_ILi32EEENSA_ILi128EEEEEENS_6half_tENS5_IJlSB_lEEESI_SJ_NS4_8TiledMMAINS4_8MMA_AtomIJNS4_20SM100_MMA_F16BF16_SSISI_SI_fLi64ELi32ELNS4_4UMMA5MajorE0ELSO_0ELNSN_7ScaleInE0ELSP_0EEEEEENS4_6LayoutISC_NS5_IJNSA_ILi0EEEST_ST_EEEEENS5_IJNS4_10UnderscoreESW_SW_EEEEENS4_13SM90_TMA_LOADENS4_14ComposedLayoutINS4_7SwizzleILi3ELi4ELi3EEENS4_18smem_ptr_flag_bitsILi16EEENSS_INS5_IJNSA_ILi8EEESE_EEENS5_IJSE_SB_EEEEEEEvNS4_8identityESZ_S19_vS1A_EENS_8epilogue10collective18CollectiveEpilogueINS1C_23Sm100TmaWarpSpecializedILi2ELi1ELi16ELb1ELb0EEEJSH_NS5_IJNSS_ISE_SB_EENSS_ISF_SB_EEEEESI_SJ_SI_SJ_NS1C_6fusion15FusionCallbacksIS1G_NS1K_17LinearCombinationISI_fSI_fLNS_15FloatRoundStyleE2EEESH_S1J_JEEENS4_5SM1004TMEM4LOAD26SM100_TMEM_LOAD_16dp256b4xESZ_NS10_INS11_ILi2ELi4ELi3EEES14_NSS_INS5_IJS15_SF_EEENS5_IJSF_SB_EEEEEEENS4_17SM75_U32x4_LDSM_NENS4_14SM90_TMA_STOREES1Y_NS4_17SM90_U32x4_STSM_NENS4_39AutoVectorizingCopyWithAssumedAlignmentILi128EEEEEEvvEEEEvNT_6ParamsE)
        /*0008*/ 	.word	0x0000005e


	//----- nvinfo : EIATTR_FRAME_SIZE
	.align		4
.L_19:
        /*000c*/ 	.byte	0x04, 0x11
        /*000e*/ 	.short	(.L_21 - .L_20)
	.align		4
.L_20:
        /*0010*/ 	.word	index@($__internal_2_$__cuda_sm10x_tcgen05_guardrail_trap_unallocated_columns_being_dealloced)
        /*0014*/ 	.word	0x00000000


	//----- nvinfo : EIATTR_FRAME_SIZE
	.align		4
.L_21:
        /*0018*/ 	.byte	0x04, 0x11
        /*001a*/ 	.short	(.L_23 - .L_22)
	.align		4
.L_22:
        /*001c*/ 	.word	index@($__internal_1_$__cuda_sm10x_tcgen05_guardrail_trap_phase_invalid_during_alloc)
        /*0020*/ 	.word	0x00000000


	//----- nvinfo : EIATTR_FRAME_SIZE
	.align		4
.L_23:
        /*0024*/ 	.byte	0x04, 0x11
        /*0026*/ 	.short	(.L_25 - .L_24)
	.align		4
.L_24:
        /*0028*/ 	.word	index@($__internal_0_$__cuda_sm10x_tcgen05_guardrail_trap_col_being_dealloced_not_returned_by_alloc)
        /*002c*/ 	.word	0x00000000


	//----- nvinfo : EIATTR_FRAME_SIZE
	.align		4
.L_25:
        /*0030*/ 	.byte	0x04, 0x11
        /*0032*/ 	.short	(.L_27 - .L_26)
	.align		4
.L_26:
        /*0034*/ 	.word	index@(_ZN7cutlass13device_kernelINS_4gemm6kernel13GemmUniversalIN4cute5tupleIJiiiiEEENS1_10collective13CollectiveMmaINS1_35MainloopSm100TmaUmmaWarpSpecializedILi9ELi2ELi4ENS5_IJNS4_1CILi1EEESB_SB_EEEEENS5_IJNSA_ILi64EEENSA_ILi32EEENSA_ILi128EEEEEENS_6half_tENS5_IJlSB_lEEESI_SJ_NS4_8TiledMMAINS4_8MMA_AtomIJNS4_20SM100_MMA_F16BF16_SSISI_SI_fLi64ELi32ELNS4_4UMMA5MajorE0ELSO_0ELNSN_7ScaleInE0ELSP_0EEEEEENS4_6LayoutISC_NS5_IJNSA_ILi0EEEST_ST_EEEEENS5_IJNS4_10UnderscoreESW_SW_EEEEENS4_13SM90_TMA_LOADENS4_14ComposedLayoutINS4_7SwizzleILi3ELi4ELi3EEENS4_18smem_ptr_flag_bitsILi16EEENSS_INS5_IJNSA_ILi8EEESE_EEENS5_IJSE_SB_EEEEEEEvNS4_8identityESZ_S19_vS1A_EENS_8epilogue10collective18CollectiveEpilogueINS1C_23Sm100TmaWarpSpecializedILi2ELi1ELi16ELb1ELb0EEEJSH_NS5_IJNSS_ISE_SB_EENSS_ISF_SB_EEEEESI_SJ_SI_SJ_NS1C_6fusion15FusionCallbacksIS1G_NS1K_17LinearCombinationISI_fSI_fLNS_15FloatRoundStyleE2EEESH_S1J_JEEENS4_5SM1004TMEM4LOAD26SM100_TMEM_LOAD_16dp256b4xESZ_NS10_INS11_ILi2ELi4ELi3EEES14_NSS_INS5_IJS15_SF_EEENS5_IJSF_SB_EEEEEEENS4_17SM75_U32x4_LDSM_NENS4_14SM90_TMA_STOREES1Y_NS4_17SM90_U32x4_STSM_NENS4_39AutoVectorizingCopyWithAssumedAlignmentILi128EEEEEEvvEEEEvNT_6ParamsE)
        /*0038*/ 	.word	0x00000000


	//----- nvinfo : EIATTR_MIN_STACK_SIZE
	.align		4
.L_27:
        /*003c*/ 	.byte	0x04, 0x12
        /*003e*/ 	.short	(.L_29 - .L_28)
	.align		4
.L_28:
        /*0040*/ 	.word	index@(_ZN7cutlass13device_kernelINS_4gemm6kernel13GemmUniversalIN4cute5tupleIJiiiiEEENS1_10collective13CollectiveMmaINS1_35MainloopSm100TmaUmmaWarpSpecializedILi9ELi2ELi4ENS5_IJNS4_1CILi1EEESB_SB_EEEEENS5_IJNSA_ILi64EEENSA_ILi32EEENSA_ILi128EEEEEENS_6half_tENS5_IJlSB_lEEESI_SJ_NS4_8TiledMMAINS4_8MMA_AtomIJNS4_20SM100_MMA_F16BF16_SSISI_SI_fLi64ELi32ELNS4_4UMMA5MajorE0ELSO_0ELNSN_7ScaleInE0ELSP_0EEEEEENS4_6LayoutISC_NS5_IJNSA_ILi0EEEST_ST_EEEEENS5_IJNS4_10UnderscoreESW_SW_EEEEENS4_13SM90_TMA_LOADENS4_14ComposedLayoutINS4_7SwizzleILi3ELi4ELi3EEENS4_18smem_ptr_flag_bitsILi16EEENSS_INS5_IJNSA_ILi8EEESE_EEENS5_IJSE_SB_EEEEEEEvNS4_8identityESZ_S19_vS1A_EENS_8epilogue10collective18CollectiveEpilogueINS1C_23Sm100TmaWarpSpecializedILi2ELi1ELi16ELb1ELb0EEEJSH_NS5_IJNSS_ISE_SB_EENSS_ISF_SB_EEEEESI_SJ_SI_SJ_NS1C_6fusion15FusionCallbacksIS1G_NS1K_17LinearCombinationISI_fSI_fLNS_15FloatRoundStyleE2EEESH_S1J_JEEENS4_5SM1004TMEM4LOAD26SM100_TMEM_LOAD_16dp256b4xESZ_NS10_INS11_ILi2ELi4ELi3EEES14_NSS_INS5_IJS15_SF_EEENS5_IJSF_SB_EEEEEEENS4_17SM75_U32x4_LDSM_NENS4_14SM90_TMA_STOREES1Y_NS4_17SM90_U32x4_STSM_NENS4_39AutoVectorizingCopyWithAssumedAlignmentILi128EEEEEEvvEEEEvNT_6ParamsE)
        /*0044*/ 	.word	0x00000000
.L_29:


//--------------------- .nv.compat                --------------------------
	.section	.nv.compat,"",@"SHT_CUDA_COMPAT_INFO"
	.align	4
        /*0000*/ 	.byte	0x02, 0x09, 0x01, 0x00, 0x02, 0x02, 0x02, 0x00, 0x02, 0x05, 0x05, 0x00, 0x03, 0x07, 0x01, 0x01
        /*0010*/ 	.byte	0x02, 0x03, 0x01, 0x00, 0x02, 0x06, 0x01, 0x00, 0x04, 0x0b, 0x08, 0x00, 0x09, 0x00, 0x00, 0x00
        /*0020*/ 	.byte	0x00, 0x00, 0x00, 0x00


//--------------------- .nv.info._ZN7cutlass13device_kernelINS_4gemm6kernel13GemmUniversalIN4cute5tupleIJiiiiEEENS1_10collective13CollectiveMmaINS1_35MainloopSm100TmaUmmaWarpSpecializedILi9ELi2ELi4ENS5_IJNS4_1CILi1EEESB_SB_EEEEENS5_IJNSA_ILi64EEENSA_ILi32EEENSA_ILi128EEEEEENS_6half_tENS5_IJlSB_lEEESI_SJ_NS4_8TiledMMAINS4_8MMA_AtomIJNS4_20SM100_MMA_F16BF16_SSISI_SI_fLi64ELi32ELNS4_4UMMA5MajorE0ELSO_0ELNSN_7ScaleInE0ELSP_0EEEEEENS4_6LayoutISC_NS5_IJNSA_ILi0EEEST_ST_EEEEENS5_IJNS4_10UnderscoreESW_SW_EEEEENS4_13SM90_TMA_LOADENS4_14ComposedLayoutINS4_7SwizzleILi3ELi4ELi3EEENS4_18smem_ptr_flag_bitsILi16EEENSS_INS5_IJNSA_ILi8EEESE_EEENS5_IJSE_SB_EEEEEEEvNS4_8identityESZ_S19_vS1A_EENS_8epilogue10collective18CollectiveEpilogueINS1C_23Sm100TmaWarpSpecializedILi2ELi1ELi16ELb1ELb0EEEJSH_NS5_IJNSS_ISE_SB_EENSS_ISF_SB_EEEEESI_SJ_SI_SJ_NS1C_6fusion15FusionCallbacksIS1G_NS1K_17LinearCombinationISI_fSI_fLNS_15FloatRoundStyleE2EEESH_S1J_JEEENS4_5SM1004TMEM4LOAD26SM100_TMEM_LOAD_16dp256b4xESZ_NS10_INS11_ILi2ELi4ELi3EEES14_NSS_INS5_IJS15_SF_EEENS5_IJSF_SB_EEEEEEENS4_17SM75_U32x4_LDSM_NENS4_14SM90_TMA_STOREES1Y_NS4_17SM90_U32x4_STSM_NENS4_39AutoVectorizingCopyWithAssumedAlignmentILi128EEEEEEvvEEEEvNT_6ParamsE --------------------------
	.section	.nv.info._ZN7cutlass13device_kernelINS_4gemm6kernel13GemmUniversalIN4cute5tupleIJiiiiEEENS1_10collective13CollectiveMmaINS1_35MainloopSm100TmaUmmaWarpSpecializedILi9ELi2ELi4ENS5_IJNS4_1CILi1EEESB_SB_EEEEENS5_IJNSA_ILi64EEENSA_ILi32EEENSA_ILi128EEEEEENS_6half_tENS5_IJlSB_lEEESI_SJ_NS4_8TiledMMAINS4_8MMA_AtomIJNS4_20SM100_MMA_F16BF16_SSISI_SI_fLi64ELi32ELNS4_4UMMA5MajorE0ELSO_0ELNSN_7ScaleInE0ELSP_0EEEEEENS4_6LayoutISC_NS5_IJNSA_ILi0EEEST_ST_EEEEENS5_IJNS4_10UnderscoreESW_SW_EEEEENS4_13SM90_TMA_LOADENS4_14ComposedLayoutINS4_7SwizzleILi3ELi4ELi3EEENS4_18smem_ptr_flag_bitsILi16EEENSS_INS5_IJNSA_ILi8EEESE_EEENS5_IJSE_SB_EEEEEEEvNS4_8identityESZ_S19_vS1A_EENS_8epilogue10collective18CollectiveEpilogueINS1C_23Sm100TmaWarpSpecializedILi2ELi1ELi16ELb1ELb0EEEJSH_NS5_IJNSS_ISE_SB_EENSS_ISF_SB_EEEEESI_SJ_SI_SJ_NS1C_6fusion15FusionCallbacksIS1G_NS1K_17LinearCombinationISI_fSI_fLNS_15FloatRoundStyleE2EEESH_S1J_JEEENS4_5SM1004TMEM4LOAD26SM100_TMEM_LOAD_16dp256b4xESZ_NS10_INS11_ILi2ELi4ELi3EEES14_NSS_INS5_IJS15_SF_EEENS5_IJSF_SB_EEEEEEENS4_17SM75_U32x4_LDSM_NENS4_14SM90_TMA_STOREES1Y_NS4_17SM90_U32x4_STSM_NENS4_39AutoVectorizingCopyWithAssumedAlignmentILi128EEEEEEvvEEEEvNT_6ParamsE,"",@"SHT_CUDA_INFO"
	.sectionflags	@""
	.align	4


	//----- nvinfo : EIATTR_CUDA_API_VERSION
	.align		4
        /*0000*/ 	.byte	0x04, 0x37
        /*0002*/ 	.short	(.L_31 - .L_30)
.L_30:
        /*0004*/ 	.word	0x00000082


	//----- nvinfo : EIATTR_KPARAM_INFO
	.align		4
.L_31:
        /*0008*/ 	.byte	0x04, 0x17
        /*000a*/ 	.short	(.L_33 - .L_32)
.L_32:
        /*000c*/ 	.word	0x00000000
        /*0010*/ 	.short	0x0000
        /*0012*/ 	.short	0x0000
        /*0014*/ 	.byte	0x00, 0xf0, 0x01, 0x20


	//----- nvinfo : EIATTR_AT_ENTRY_FRAGMENTS
	.align		4
.L_33:
        /*0018*/ 	.byte	0x04, 0x4f
        /*001a*/ 	.short	(.L_35 - .L_34)


	//   ....[0]....
.L_34:
        /*001c*/ 	.word	0x00000006


	//----- nvinfo : EIATTR_RESERVED_SMEM_USED
	.align		4
.L_35:
        /*0020*/ 	.byte	0x01, 0x41
	.zero		2


	//----- nvinfo : EIATTR_SPARSE_MMA_MASK
	.align		4
        /*0024*/ 	.byte	0x03, 0x50
        /*0026*/ 	.short	0x0000


	//----- nvinfo : EIATTR_TCGEN05_1CTA_USED
	.align		4
        /*0028*/ 	.byte	0x01, 0x51
	.zero		2


	//----- nvinfo : EIATTR_MAXREG_COUNT
	.align		4
        /*002c*/ 	.byte	0x03, 0x1b
        /*002e*/ 	.short	0x00ff


	//----- nvinfo : EIATTR_NUM_BARRIERS
	.align		4
        /*0030*/ 	.byte	0x02, 0x4c
        /*0032*/ 	.byte	0x07
	.zero		1


	//----- nvinfo : EIATTR_EXTERNS
	.align		4
        /*0034*/ 	.byte	0x04, 0x0f
        /*0036*/ 	.short	(.L_37 - .L_36)


	//   ....[0]....
	.align		4
.L_36:
        /*0038*/ 	.word	index@(__assertfail)


	//----- nvinfo : EIATTR_MERCURY_ISA_VERSION
	.align		4
.L_37:
        /*003c*/ 	.byte	0x03, 0x5f
        /*003e*/ 	.short	0x0101


	//----- nvinfo : EIATTR_INT_WARP_WIDE_INSTR_OFFSETS
	.align		4
        /*0040*/ 	.byte	0x04, 0x31
        /*0042*/ 	.short	(.L_39 - .L_38)


	//   ....[0]....
.L_38:
        /*0044*/ 	.word	0x00001fe0


	//   ....[1]....
        /*0048*/ 	.word	0x00003f20


	//   ....[2]....
        /*004c*/ 	.word	0x00003f40


	//   ....[3]....
        /*0050*/ 	.word	0x00003f70


	//   ....[4]....
        /*0054*/ 	.word	0x00004970


	//   ....[5]....
        /*0058*/ 	.word	0x00004ab0


	//----- nvinfo : EIATTR_COOP_GROUP_MASK_REGIDS
	.align		4
.L_39:
        /*005c*/ 	.byte	0x04, 0x29
        /*005e*/ 	.short	(.L_41 - .L_40)


	//   ....[0]....
.L_40:
        /*0060*/ 	.word	0xffffffff


	//   ....[1]....
        /*0064*/ 	.word	0xffffffff


	//   ....[2]....
        /*0068*/ 	.word	0xffffffff


	//   ....[3]....
        /*006c*/ 	.word	0xffffffff


	//   ....[4]....
        /*0070*/ 	.word	0xffffffff


	//   ....[5]....
        /*0074*/ 	.word	0xffffffff


	//   ....[6]....
        /*0078*/ 	.word	0xffffffff


	//   ....[7]....
        /*007c*/ 	.word	0xffffffff


	//   ....[8]....
        /*0080*/ 	.word	0xffffffff


	//   ....[9]....
        /*0084*/ 	.word	0xffffffff


	//   ....[10]....
        /*0088*/ 	.word	0xffffffff


	//   ....[11]....
        /*008c*/ 	.word	0xffffffff


	//   ....[12]....
        /*0090*/ 	.word	0xffffffff


	//----- nvinfo : EIATTR_COOP_GROUP_INSTR_OFFSETS
	.align		4
.L_41:
        /*0094*/ 	.byte	0x04, 0x28
        /*0096*/ 	.short	(.L_43 - .L_42)


	//   ....[0]....
.L_42:
        /*0098*/ 	.word	0x00000090


	//   ....[1]....
        /*009c*/ 	.word	0x000004d0


	//   ....[2]....
        /*00a0*/ 	.word	0x00000710


	//   ....[3]....
        /*00a4*/ 	.word	0x00000870


	//   ....[4]....
        /*00a8*/ 	.word	0x00000970


	//   ....[5]....
        /*00ac*/ 	.word	0x00000ae0


	//   ....[6]....
        /*00b0*/ 	.word	0x00000c80


	//   ....[7]....
        /*00b4*/ 	.word	0x00001ec0


	//   ....[8]....
        /*00b8*/ 	.word	0x00002f70


	//   ....[9]....
        /*00bc*/ 	.word	0x00003180


	//   ....[10]....
        /*00c0*/ 	.word	0x000031b0


	//   ....[11]....
        /*00c4*/ 	.word	0x00003e00


	//   ....[12]....
        /*00c8*/ 	.word	0x00004030


	//----- nvinfo : EIATTR_VRC_CTA_INIT_COUNT
	.align		4
.L_43:
        /*00cc*/ 	.byte	0x02, 0x4a
        /*00ce*/ 	.byte	0x80
	.zero		1


	//----- nvinfo : EIATTR_SYSCALL_OFFSETS
	.align		4
        /*00d0*/ 	.byte	0x04, 0x46
        /*00d2*/ 	.short	(.L_45 - .L_44)


	//   ....[0]....
.L_44:
        /*00d4*/ 	.word	0x000055b0


	//   ....[1]....
        /*00d8*/ 	.word	0x000056a0


	//   ....[2]....
        /*00dc*/ 	.word	0x00005dd0


	//----- nvinfo : EIATTR_MBARRIER_INSTR_OFFSETS
	.align		4
.L_45:
        /*00e0*/ 	.byte	0x04, 0x39
        /*00e2*/ 	.short	(.L_47 - .L_46)


	//   ....[0]....
.L_46:
        /*00e4*/ 	.word	0x000005d0
        /*00e8*/ 	.word	0x000000ff
        /*00ec*/ 	.word	0x00000000
        /*00f0*/ 	.short	0x0100
        /*00f2*/ 	.byte	0x05
	.zero		1


	//   ....[1]....
        /*00f4*/ 	.word	0x000005e0
        /*00f8*/ 	.word	0x000000ff
        /*00fc*/ 	.word	0x00000048
        /*0100*/ 	.short	0x0100
        /*0102*/ 	.byte	0x05
	.zero		1


	//   ....[2]....
        /*0104*/ 	.word	0x000005f0
        /*0108*/ 	.word	0x000000ff
        /*010c*/ 	.word	0x00000008
        /*0110*/ 	.short	0x0100
        /*0112*/ 	.byte	0x05
	.zero		1


	//   ....[3]....
        /*0114*/ 	.word	0x00000600
        /*0118*/ 	.word	0x000000ff
        /*011c*/ 	.word	0x00000050
        /*0120*/ 	.short	0x0100
        /*0122*/ 	.byte	0x05
	.zero		1


	//   ....[4]....
        /*0124*/ 	.word	0x00000610
        /*0128*/ 	.word	0x000000ff
        /*012c*/ 	.word	0x00000010
        /*0130*/ 	.short	0x0100
        /*0132*/ 	.byte	0x05
	.zero		1


	//   ....[5]....
        /*0134*/ 	.word	0x00000620
        /*0138*/ 	.word	0x000000ff
        /*013c*/ 	.word	0x00000058
        /*0140*/ 	.short	0x0100
        /*0142*/ 	.byte	0x05
	.zero		1


	//   ....[6]....
        /*0144*/ 	.word	0x00000630
        /*0148*/ 	.word	0x000000ff
        /*014c*/ 	.word	0x00000018
        /*0150*/ 	.short	0x0100
        /*0152*/ 	.byte	0x05
	.zero		1


	//   ....[7]....
        /*0154*/ 	.word	0x00000640
        /*0158*/ 	.word	0x000000ff
        /*015c*/ 	.word	0x00000060
        /*0160*/ 	.short	0x0100
        /*0162*/ 	.byte	0x05
	.zero		1


	//   ....[8]....
        /*0164*/ 	.word	0x00000650
        /*0168*/ 	.word	0x000000ff
        /*016c*/ 	.word	0x00000020
        /*0170*/ 	.short	0x0100
        /*0172*/ 	.byte	0x05
	.zero		1


	//   ....[9]....
        /*0174*/ 	.word	0x00000660
        /*0178*/ 	.word	0x000000ff
        /*017c*/ 	.word	0x00000068
        /*0180*/ 	.short	0x0100
        /*0182*/ 	.byte	0x05
	.zero		1


	//   ....[10]....
        /*0184*/ 	.word	0x00000670
        /*0188*/ 	.word	0x000000ff
        /*018c*/ 	.word	0x00000028
        /*0190*/ 	.short	0x0100
        /*0192*/ 	.byte	0x05
	.zero		1


	//   ....[11]....
        /*0194*/ 	.word	0x00000680
        /*0198*/ 	.word	0x000000ff
        /*019c*/ 	.word	0x00000070
        /*01a0*/ 	.short	0x0100
        /*01a2*/ 	.byte	0x05
	.zero		1


	//   ....[12]....
        /*01a4*/ 	.word	0x00000690
        /*01a8*/ 	.word	0x000000ff
        /*01ac*/ 	.word	0x00000030
        /*01b0*/ 	.short	0x0100
        /*01b2*/ 	.byte	0x05
	.zero		1


	//   ....[13]....
        /*01b4*/ 	.word	0x000006a0
        /*01b8*/ 	.word	0x000000ff
        /*01bc*/ 	.word	0x00000078
        /*01c0*/ 	.short	0x0100
        /*01c2*/ 	.byte	0x05
	.zero		1


	//   ....[14]....
        /*01c4*/ 	.word	0x000006b0
        /*01c8*/ 	.word	0x000000ff
        /*01cc*/ 	.word	0x00000038
        /*01d0*/ 	.short	0x0100
        /*01d2*/ 	.byte	0x05
	.zero		1


	//   ....[15]....
        /*01d4*/ 	.word	0x000006c0
        /*01d8*/ 	.word	0x000000ff
        /*01dc*/ 	.word	0x00000080
        /*01e0*/ 	.short	0x0100
        /*01e2*/ 	.byte	0x05
	.zero		1


	//   ....[16]....
        /*01e4*/ 	.word	0x000006d0
        /*01e8*/ 	.word	0x000000ff
        /*01ec*/ 	.word	0x00000040
        /*01f0*/ 	.short	0x0100
        /*01f2*/ 	.byte	0x05
	.zero		1


	//   ....[17]....
        /*01f4*/ 	.word	0x000006e0
        /*01f8*/ 	.word	0x000000ff
        /*01fc*/ 	.word	0x00000088
        /*0200*/ 	.short	0x0100
        /*0202*/ 	.byte	0x05
	.zero		1


	//   ....[18]....
        /*0204*/ 	.word	0x00000820
        /*0208*/ 	.word	0x000000ff
        /*020c*/ 	.word	0x00000090
        /*0210*/ 	.short	0x0100
        /*0212*/ 	.byte	0x07
	.zero		1


	//   ....[19]....
        /*0214*/ 	.word	0x00000830
        /*0218*/ 	.word	0x000000ff
        /*021c*/ 	.word	0x000000a0
        /*0220*/ 	.short	0x0100
        /*0222*/ 	.byte	0x07
	.zero		1


	//   ....[20]....
        /*0224*/ 	.word	0x00000840
        /*0228*/ 	.word	0x000000ff
        /*022c*/ 	.word	0x00000098
        /*0230*/ 	.short	0x0100
        /*0232*/ 	.byte	0x07
	.zero		1


	//   ....[21]....
        /*0234*/ 	.word	0x00000850
        /*0238*/ 	.word	0x000000ff
        /*023c*/ 	.word	0x000000a8
        /*0240*/ 	.short	0x0100
        /*0242*/ 	.byte	0x07
	.zero		1


	//   ....[22]....
        /*0244*/ 	.word	0x00000940
        /*0248*/ 	.word	0x000000ff
        /*024c*/ 	.word	0x000000b0
        /*0250*/ 	.short	0x0100
        /*0252*/ 	.byte	0x05
	.zero		1


	//   ....[23]....
        /*0254*/ 	.word	0x00000950
        /*0258*/ 	.word	0x000000ff
        /*025c*/ 	.word	0x000000b8
        /*0260*/ 	.short	0x0100
        /*0262*/ 	.byte	0x05
	.zero		1


	//   ....[24]....
        /*0264*/ 	.word	0x00000a90
        /*0268*/ 	.word	0x000000ff
        /*026c*/ 	.word	0x000000c0
        /*0270*/ 	.short	0x0100
        /*0272*/ 	.byte	0x05
	.zero		1


	//   ....[25]....
        /*0274*/ 	.word	0x00000aa0
        /*0278*/ 	.word	0x000000ff
        /*027c*/ 	.word	0x000000d0
        /*0280*/ 	.short	0x0100
        /*0282*/ 	.byte	0x05
	.zero		1


	//   ....[26]....
        /*0284*/ 	.word	0x00000ab0
        /*0288*/ 	.word	0x000000ff
        /*028c*/ 	.word	0x000000c8
        /*0290*/ 	.short	0x0100
        /*0292*/ 	.byte	0x05
	.zero		1


	//   ....[27]....
        /*0294*/ 	.word	0x00000ac0
        /*0298*/ 	.word	0x000000ff
        /*029c*/ 	.word	0x000000d8
        /*02a0*/ 	.short	0x0100
        /*02a2*/ 	.byte	0x05
	.zero		1


	//   ....[28]....
        /*02a4*/ 	.word	0x00000bf0
        /*02a8*/ 	.word	0x000000ff
        /*02ac*/ 	.word	0x000000e0
        /*02b0*/ 	.short	0x0100
        /*02b2*/ 	.byte	0x07
	.zero		1


	//   ....[29]....
        /*02b4*/ 	.word	0x00000c00
        /*02b8*/ 	.word	0x000000ff
        /*02bc*/ 	.word	0x00000100
        /*02c0*/ 	.short	0x0100
        /*02c2*/ 	.byte	0x07
	.zero		1


	//   ....[30]....
        /*02c4*/ 	.word	0x00000c10
        /*02c8*/ 	.word	0x000000ff
        /*02cc*/ 	.word	0x000000e8
        /*02d0*/ 	.short	0x0100
        /*02d2*/ 	.byte	0x07
	.zero		1


	//   ....[31]....
        /*02d4*/ 	.word	0x00000c20
        /*02d8*/ 	.word	0x000000ff
        /*02dc*/ 	.word	0x00000108
        /*02e0*/ 	.short	0x0100
        /*02e2*/ 	.byte	0x07
	.zero		1


	//   ....[32]....
        /*02e4*/ 	.word	0x00000c30
        /*02e8*/ 	.word	0x000000ff
        /*02ec*/ 	.word	0x000000f0
        /*02f0*/ 	.short	0x0100
        /*02f2*/ 	.byte	0x07
	.zero		1


	//   ....[33]....
        /*02f4*/ 	.word	0x00000c40
        /*02f8*/ 	.word	0x000000ff
        /*02fc*/ 	.word	0x00000110
        /*0300*/ 	.short	0x0100
        /*0302*/ 	.byte	0x07
	.zero		1


	//   ....[34]....
        /*0304*/ 	.word	0x00000c50
        /*0308*/ 	.word	0x000000ff
        /*030c*/ 	.word	0x000000f8
        /*0310*/ 	.short	0x0100
        /*0312*/ 	.byte	0x07
	.zero		1


	//   ....[35]....
        /*0314*/ 	.word	0x00000c60
        /*0318*/ 	.word	0x000000ff
        /*031c*/ 	.word	0x00000118
        /*0320*/ 	.short	0x0100
        /*0322*/ 	.byte	0x07
	.zero		1


	//   ....[36]....
        /*0324*/ 	.word	0x00000d50
        /*0328*/ 	.word	0x000000ff
        /*032c*/ 	.word	0x00000120
        /*0330*/ 	.short	0x0100
        /*0332*/ 	.byte	0x05
	.zero		1


	//   ....[37]....
        /*0334*/ 	.word	0x00000d60
        /*0338*/ 	.word	0x000000ff
        /*033c*/ 	.word	0x00000130
        /*0340*/ 	.short	0x0100
        /*0342*/ 	.byte	0x05
	.zero		1


	//   ....[38]....
        /*0344*/ 	.word	0x00000d70
        /*0348*/ 	.word	0x000000ff
        /*034c*/ 	.word	0x00000128
        /*0350*/ 	.short	0x0100
        /*0352*/ 	.byte	0x05
	.zero		1


	//   ....[39]....
        /*0354*/ 	.word	0x00000d80
        /*0358*/ 	.word	0x000000ff
        /*035c*/ 	.word	0x00000138
        /*0360*/ 	.short	0x0100
        /*0362*/ 	.byte	0x05
	.zero		1


	//   ....[40]....
        /*0364*/ 	.word	0x00001660
        /*0368*/ 	.word	0x00000003
        /*036c*/ 	.word	0x00000130
        /*0370*/ 	.short	0x010a
        /*0372*/ 	.byte	0xff
	.zero		1


	//   ....[41]....
        /*0374*/ 	.word	0x00001690
        /*0378*/ 	.word	0x00000003
        /*037c*/ 	.word	0x00000120
        /*0380*/ 	.short	0x0101
        /*0382*/ 	.byte	0xff
	.zero		1


	//   ....[42]....
        /*0384*/ 	.word	0x00001760
        /*0388*/ 	.word	0x000000ff
        /*038c*/ 	.word	0x00000048
        /*0390*/ 	.short	0x010a
        /*0392*/ 	.byte	0x08
	.zero		1


	//   ....[43]....
        /*0394*/ 	.word	0x00001800
        /*0398*/ 	.word	0x000000ff
        /*039c*/ 	.word	0x00000048
        /*03a0*/ 	.short	0x010a
        /*03a2*/ 	.byte	0x21
	.zero		1


	//   ....[44]....
        /*03a4*/ 	.word	0x00001950
        /*03a8*/ 	.word	0x000000ff
        /*03ac*/ 	.word	0x00000048
        /*03b0*/ 	.short	0x010a
        /*03b2*/ 	.byte	0x08
	.zero		1


	//   ....[45]....
        /*03b4*/ 	.word	0x00001b20
        /*03b8*/ 	.word	0x000000ff
        /*03bc*/ 	.word	0x000000b8
        /*03c0*/ 	.short	0x0101
        /*03c2*/ 	.byte	0x04
	.zero		1


	//   ....[46]....
        /*03c4*/ 	.word	0x00001b40
        /*03c8*/ 	.word	0x000000ff
        /*03cc*/ 	.word	0x00000048
        /*03d0*/ 	.short	0x010a
        /*03d2*/ 	.byte	0x08
	.zero		1


	//   ....[47]....
        /*03d4*/ 	.word	0x00001bc0
        /*03d8*/ 	.word	0x000000ff
        /*03dc*/ 	.word	0x00000048
        /*03e0*/ 	.short	0x010a
        /*03e2*/ 	.byte	0x21
	.zero		1


	//   ....[48]....
        /*03e4*/ 	.word	0x00001d10
        /*03e8*/ 	.word	0x000000ff
        /*03ec*/ 	.word	0x00000048
        /*03f0*/ 	.short	0x010a
        /*03f2*/ 	.byte	0x08
	.zero		1


	//   ....[49]....
        /*03f4*/ 	.word	0x00001ef0
        /*03f8*/ 	.word	0x00000002
        /*03fc*/ 	.word	0x000000c0
        /*0400*/ 	.short	0x010a
        /*0402*/ 	.byte	0xff
	.zero		1


	//   ....[50]....
        /*0404*/ 	.word	0x00001fb0
        /*0408*/ 	.word	0x00000002
        /*040c*/ 	.word	0x00000000
        /*0410*/ 	.short	0x0101
        /*0412*/ 	.byte	0xff
	.zero		1


	//   ....[51]....
        /*0414*/ 	.word	0x00002510
        /*0418*/ 	.word	0x000000ff
        /*041c*/ 	.word	0x00000000
        /*0420*/ 	.short	0x010a
        /*0422*/ 	.byte	0x05
	.zero		1


	//   ....[52]....
        /*0424*/ 	.word	0x000025a0
        /*0428*/ 	.word	0x000000ff
        /*042c*/ 	.word	0x00000000
        /*0430*/ 	.short	0x010a
        /*0432*/ 	.byte	0x05
	.zero		1


	//   ....[53]....
        /*0434*/ 	.word	0x00002630
        /*0438*/ 	.word	0x000000ff
        /*043c*/ 	.word	0x00000000
        /*0440*/ 	.short	0x010a
        /*0442*/ 	.byte	0x05
	.zero		1


	//   ....[54]....
        /*0444*/ 	.word	0x000026c0
        /*0448*/ 	.word	0x000000ff
        /*044c*/ 	.word	0x00000000
        /*0450*/ 	.short	0x010a
        /*0452*/ 	.byte	0x05
	.zero		1


	//   ....[55]....
        /*0454*/ 	.word	0x00002750
        /*0458*/ 	.word	0x000000ff
        /*045c*/ 	.word	0x00000000
        /*0460*/ 	.short	0x010a
        /*0462*/ 	.byte	0x05
	.zero		1


	//   ....[56]....
        /*0464*/ 	.word	0x000027e0
        /*0468*/ 	.word	0x000000ff
        /*046c*/ 	.word	0x00000000
        /*0470*/ 	.short	0x010a
        /*0472*/ 	.byte	0x05
	.zero		1


	//   ....[57]....
        /*0474*/ 	.word	0x00002870
        /*0478*/ 	.word	0x000000ff
        /*047c*/ 	.word	0x00000000
        /*0480*/ 	.short	0x010a
        /*0482*/ 	.byte	0x05
	.zero		1


	//   ....[58]....
        /*0484*/ 	.word	0x00002900
        /*0488*/ 	.word	0x000000ff
        /*048c*/ 	.word	0x00000000
        /*0490*/ 	.short	0x010a
        /*0492*/ 	.byte	0x05
	.zero		1


	//   ....[59]....
        /*0494*/ 	.word	0x000029a0
        /*0498*/ 	.word	0x00000000
        /*049c*/ 	.word	0x00000000
        /*04a0*/ 	.short	0x010a
        /*04a2*/ 	.byte	0xff
	.zero		1


	//   ....[60]....
        /*04a4*/ 	.word	0x00002ac0
        /*04a8*/ 	.word	0x00000000
        /*04ac*/ 	.word	0x00000120
        /*04b0*/ 	.short	0x010a
        /*04b2*/ 	.byte	0xff
	.zero		1


	//   ....[61]....
        /*04b4*/ 	.word	0x00002b20
        /*04b8*/ 	.word	0x00000004
        /*04bc*/ 	.word	0x00000000
        /*04c0*/ 	.short	0x0101
        /*04c2*/ 	.byte	0xff
	.zero		1


	//   ....[62]....
        /*04c4*/ 	.word	0x00002b40
        /*04c8*/ 	.word	0x000000ff
        /*04cc*/ 	.word	0x000000d0
        /*04d0*/ 	.short	0x010a
        /*04d2*/ 	.byte	0x05
	.zero		1


	//   ....[63]....
        /*04d4*/ 	.word	0x00002c60
        /*04d8*/ 	.word	0x00000000
        /*04dc*/ 	.word	0x000000c0
        /*04e0*/ 	.short	0x010a
        /*04e2*/ 	.byte	0xff
	.zero		1


	//   ....[64]....
        /*04e4*/ 	.word	0x00002d70
        /*04e8*/ 	.word	0x00000000
        /*04ec*/ 	.word	0x00000000
        /*04f0*/ 	.short	0x0101
        /*04f2*/ 	.byte	0xff
	.zero		1


	//   ....[65]....
        /*04f4*/ 	.word	0x00002e00
        /*04f8*/ 	.word	0x000000ff
        /*04fc*/ 	.word	0x000000d0
        /*0500*/ 	.short	0x0106
        /*0502*/ 	.byte	0x05
	.zero		1


	//   ....[66]....
        /*0504*/ 	.word	0x00002e20
        /*0508*/ 	.word	0x000000ff
        /*050c*/ 	.word	0x000000d0
        /*0510*/ 	.short	0x010a
        /*0512*/ 	.byte	0x05
	.zero		1


	//   ....[67]....
        /*0514*/ 	.word	0x00002eb0
        /*0518*/ 	.word	0x000000ff
        /*051c*/ 	.word	0x000000d0
        /*0520*/ 	.short	0x0106
        /*0522*/ 	.byte	0x04
	.zero		1


	//   ....[68]....
        /*0524*/ 	.word	0x00002ef0
        /*0528*/ 	.word	0x00000000
        /*052c*/ 	.word	0x000000d0
        /*0530*/ 	.short	0x010a
        /*0532*/ 	.byte	0xff
	.zero		1


	//   ....[69]....
        /*0534*/ 	.word	0x000034b0
        /*0538*/ 	.word	0x00000000
        /*053c*/ 	.word	0x000000c0
        /*0540*/ 	.short	0x010a
        /*0542*/ 	.byte	0xff
	.zero		1


	//   ....[70]....
        /*0544*/ 	.word	0x000035c0
        /*0548*/ 	.word	0x00000003
        /*054c*/ 	.word	0x00000000
        /*0550*/ 	.short	0x0101
        /*0552*/ 	.byte	0xff
	.zero		1


	//   ....[71]....
        /*0554*/ 	.word	0x000035d0
        /*0558*/ 	.word	0x000000ff
        /*055c*/ 	.word	0x00000000
        /*0560*/ 	.short	0x010a
        /*0562*/ 	.byte	0x07
	.zero		1


	//   ....[72]....
        /*0564*/ 	.word	0x00003650
        /*0568*/ 	.word	0x000000ff
        /*056c*/ 	.word	0x00000100
        /*0570*/ 	.short	0x010a
        /*0572*/ 	.byte	0x06
	.zero		1


	//   ....[73]....
        /*0574*/ 	.word	0x00003720
        /*0578*/ 	.word	0x000000ff
        /*057c*/ 	.word	0x00000000
        /*0580*/ 	.short	0x010a
        /*0582*/ 	.byte	0x0b
	.zero		1


	//   ....[74]....
        /*0584*/ 	.word	0x00003850
        /*0588*/ 	.word	0x000000ff
        /*058c*/ 	.word	0x00000000
        /*0590*/ 	.short	0x010a
        /*0592*/ 	.byte	0x22
	.zero		1


	//   ....[75]....
        /*0594*/ 	.word	0x00003c30
        /*0598*/ 	.word	0x000000ff
        /*059c*/ 	.word	0x00000000
        /*05a0*/ 	.short	0x010a
        /*05a2*/ 	.byte	0x06
	.zero		1


	//   ....[76]....
        /*05a4*/ 	.word	0x00003cc0
        /*05a8*/ 	.word	0x000000ff
        /*05ac*/ 	.word	0x00000000
        /*05b0*/ 	.short	0x010a
        /*05b2*/ 	.byte	0x06
	.zero		1


	//   ....[77]....
        /*05b4*/ 	.word	0x00003d50
        /*05b8*/ 	.word	0x000000ff
        /*05bc*/ 	.word	0x00000000
        /*05c0*/ 	.short	0x010a
        /*05c2*/ 	.byte	0x06
	.zero		1


	//   ....[78]....
        /*05c4*/ 	.word	0x00003de0
        /*05c8*/ 	.word	0x000000ff
        /*05cc*/ 	.word	0x00000000
        /*05d0*/ 	.short	0x010a
        /*05d2*/ 	.byte	0x07
	.zero		1


	//   ....[79]....
        /*05d4*/ 	.word	0x00004210
        /*05d8*/ 	.word	0x00000000
        /*05dc*/ 	.word	0x000000c0
        /*05e0*/ 	.short	0x010a
        /*05e2*/ 	.byte	0xff
	.zero		1


	//   ....[80]....
        /*05e4*/ 	.word	0x000042f0
        /*05e8*/ 	.word	0x00000000
        /*05ec*/ 	.word	0x00000000
        /*05f0*/ 	.short	0x0101
        /*05f2*/ 	.byte	0xff
	.zero		1


	//   ....[81]....
        /*05f4*/ 	.word	0x00004610
        /*05f8*/ 	.word	0x000000ff
        /*05fc*/ 	.word	0x000000b8
        /*0600*/ 	.short	0x010a
        /*0602*/ 	.byte	0x07
	.zero		1


	//   ....[82]....
        /*0604*/ 	.word	0x000047f0
        /*0608*/ 	.word	0x000000ff
        /*060c*/ 	.word	0x000000a0
        /*0610*/ 	.short	0x010a
        /*0612*/ 	.byte	0x0d
	.zero		1


	//   ....[83]....
        /*0614*/ 	.word	0x00004b00
        /*0618*/ 	.word	0x000000ff
        /*061c*/ 	.word	0x00000090
        /*0620*/ 	.short	0x010b
        /*0622*/ 	.byte	0x0d
	.zero		1


	//   ....[84]....
        /*0624*/ 	.word	0x00004b60
        /*0628*/ 	.word	0x000000ff
        /*062c*/ 	.word	0x00000000
        /*0630*/ 	.short	0x0101
        /*0632*/ 	.byte	0x0e
	.zero		1


	//   ....[85]....
        /*0634*/ 	.word	0x00004bb0
        /*0638*/ 	.word	0x000000ff
        /*063c*/ 	.word	0x00000000
        /*0640*/ 	.short	0x010a
        /*0642*/ 	.byte	0x04
	.zero		1


	//   ....[86]....
        /*0644*/ 	.word	0x00004c50
        /*0648*/ 	.word	0x00000000
        /*064c*/ 	.word	0x00000000
        /*0650*/ 	.short	0x010a
        /*0652*/ 	.byte	0xff
	.zero		1


	//   ....[87]....
        /*0654*/ 	.word	0x00004fc0
        /*0658*/ 	.word	0x00000000
        /*065c*/ 	.word	0x000000c0
        /*0660*/ 	.short	0x010a
        /*0662*/ 	.byte	0xff
	.zero		1


	//   ....[88]....
        /*0664*/ 	.word	0x000050d0
        /*0668*/ 	.word	0x00000000
        /*066c*/ 	.word	0x00000000
        /*0670*/ 	.short	0x0101
        /*0672*/ 	.byte	0xff
	.zero		1


	//   ....[89]....
        /*0674*/ 	.word	0x00005a50
        /*0678*/ 	.word	0x00000000
        /*067c*/ 	.word	0x00000090
        /*0680*/ 	.short	0x010a
        /*0682*/ 	.byte	0xff
	.zero		1


	//   ....[90]....
        /*0684*/ 	.word	0x00005a80
        /*0688*/ 	.word	0x00000040
        /*068c*/ 	.word	0x000000e0
        /*0690*/ 	.short	0x010a
        /*0692*/ 	.byte	0xff
	.zero		1


	//   ....[91]....
        /*0694*/ 	.word	0x00005b90
        /*0698*/ 	.word	0x00000000
        /*069c*/ 	.word	0x00000090
        /*06a0*/ 	.short	0x010a
        /*06a2*/ 	.byte	0xff
	.zero		1


	//   ....[92]....
        /*06a4*/ 	.word	0x00005cb0
        /*06a8*/ 	.word	0x00000040
        /*06ac*/ 	.word	0x000000e0
        /*06b0*/ 	.short	0x010a
        /*06b2*/ 	.byte	0xff
	.zero		1


	//   ....[93]....
        /*06b4*/ 	.word	0x00005f70
        /*06b8*/ 	.word	0x000000ff
        /*06bc*/ 	.word	0x00000000
        /*06c0*/ 	.short	0x0101
        /*06c2*/ 	.byte	0x05
	.zero		1


	//   ....[94]....
        /*06c4*/ 	.word	0x000064b0
        /*06c8*/ 	.word	0x00000002
        /*06cc*/ 	.word	0x00000000
        /*06d0*/ 	.short	0x0101
        /*06d2*/ 	.byte	0xff
	.zero		1


	//   ....[95]....
        /*06d4*/ 	.word	0x00006750
        /*06d8*/ 	.word	0x00000003
        /*06dc*/ 	.word	0x00000130
        /*06e0*/ 	.short	0x010a
        /*06e2*/ 	.byte	0xff
	.zero		1


	//   ....[96]....
        /*06e4*/ 	.word	0x000067b0
        /*06e8*/ 	.word	0x00000002
        /*06ec*/ 	.word	0x00000048
        /*06f0*/ 	.short	0x010a
        /*06f2*/ 	.byte	0xff
	.zero		1


	//   ....[97]....
        /*06f4*/ 	.word	0x00006810
        /*06f8*/ 	.word	0x00000002
        /*06fc*/ 	.word	0x00000048
        /*0700*/ 	.short	0x010a
        /*0702*/ 	.byte	0xff
	.zero		1


	//   ....[98]....
        /*0704*/ 	.word	0x00006860
        /*0708*/ 	.word	0x00000002
        /*070c*/ 	.word	0x000000c0
        /*0710*/ 	.short	0x010a
        /*0712*/ 	.byte	0xff
	.zero		1


	//   ....[99]....
        /*0714*/ 	.word	0x000068c0
        /*0718*/ 	.word	0x00000000
        /*071c*/ 	.word	0x00000000
        /*0720*/ 	.short	0x010a
        /*0722*/ 	.byte	0xff
	.zero		1


	//   ....[100]....
        /*0724*/ 	.word	0x00006920
        /*0728*/ 	.word	0x00000000
        /*072c*/ 	.word	0x00000000
        /*0730*/ 	.short	0x010a
        /*0732*/ 	.byte	0xff
	.zero		1


	//   ....[101]....
        /*0734*/ 	.word	0x00006980
        /*0738*/ 	.word	0x00000000
        /*073c*/ 	.word	0x00000000
        /*0740*/ 	.short	0x010a
        /*0742*/ 	.byte	0xff
	.zero		1


	//   ....[102]....
        /*0744*/ 	.word	0x000069e0
        /*0748*/ 	.word	0x00000000
        /*074c*/ 	.word	0x00000000
        /*0750*/ 	.short	0x010a
        /*0752*/ 	.byte	0xff
	.zero		1


	//   ....[103]....
        /*0754*/ 	.word	0x00006a40
        /*0758*/ 	.word	0x00000000
        /*075c*/ 	.word	0x00000000
        /*0760*/ 	.short	0x010a
        /*0762*/ 	.byte	0xff
	.zero		1


	//   ....[104]....
        /*0764*/ 	.word	0x00006aa0
        /*0768*/ 	.word	0x00000000
        /*076c*/ 	.word	0x00000000
        /*0770*/ 	.short	0x010a
        /*0772*/ 	.byte	0xff
	.zero		1


	//   ....[105]....
        /*0774*/ 	.word	0x00006b00
        /*0778*/ 	.word	0x00000000
        /*077c*/ 	.word	0x00000000
        /*0780*/ 	.short	0x010a
        /*0782*/ 	.byte	0xff
	.zero		1


	//   ....[106]....
        /*0784*/ 	.word	0x00006b60
        /*0788*/ 	.word	0x00000000
        /*078c*/ 	.word	0x00000000
        /*0790*/ 	.short	0x010a
        /*0792*/ 	.byte	0xff
	.zero		1


	//   ....[107]....
        /*0794*/ 	.word	0x00006bb0
        /*0798*/ 	.word	0x00000000
        /*079c*/ 	.word	0x00000120
        /*07a0*/ 	.short	0x010a
        /*07a2*/ 	.byte	0xff
	.zero		1


	//   ....[108]....
        /*07a4*/ 	.word	0x00006c10
        /*07a8*/ 	.word	0x00000000
        /*07ac*/ 	.word	0x000000d0
        /*07b0*/ 	.short	0x010a
        /*07b2*/ 	.byte	0xff
	.zero		1


	//   ....[109]....
        /*07b4*/ 	.word	0x00006c60
        /*07b8*/ 	.word	0x00000000
        /*07bc*/ 	.word	0x000000c0
        /*07c0*/ 	.short	0x010a
        /*07c2*/ 	.byte	0xff
	.zero		1


	//   ....[110]....
        /*07c4*/ 	.word	0x00006cc0
        /*07c8*/ 	.word	0x00000000
        /*07cc*/ 	.word	0x000000d0
        /*07d0*/ 	.short	0x010a
        /*07d2*/ 	.byte	0xff
	.zero		1


	//   ....[111]....
        /*07d4*/ 	.word	0x00006d10
        /*07d8*/ 	.word	0x00000000
        /*07dc*/ 	.word	0x000000c0
        /*07e0*/ 	.short	0x010a
        /*07e2*/ 	.byte	0xff
	.zero		1


	//   ....[112]....
        /*07e4*/ 	.word	0x00006d70
        /*07e8*/ 	.word	0x00000003
        /*07ec*/ 	.word	0x00000100
        /*07f0*/ 	.short	0x010a
        /*07f2*/ 	.byte	0xff
	.zero		1


	//   ....[113]....
        /*07f4*/ 	.word	0x00006dd0
        /*07f8*/ 	.word	0x00000000
        /*07fc*/ 	.word	0x00000000
        /*0800*/ 	.short	0x010a
        /*0802*/ 	.byte	0xff
	.zero		1


	//   ....[114]....
        /*0804*/ 	.word	0x00006e30
        /*0808*/ 	.word	0x00000000
        /*080c*/ 	.word	0x00000000
        /*0810*/ 	.short	0x010a
        /*0812*/ 	.byte	0xff
	.zero		1


	//   ....[115]....
        /*0814*/ 	.word	0x00006e90
        /*0818*/ 	.word	0x00000000
        /*081c*/ 	.word	0x00000000
        /*0820*/ 	.short	0x010a
        /*0822*/ 	.byte	0xff
	.zero		1


	//   ....[116]....
        /*0824*/ 	.word	0x00006ef0
        /*0828*/ 	.word	0x00000000
        /*082c*/ 	.word	0x00000000
        /*0830*/ 	.short	0x010a
        /*0832*/ 	.byte	0xff
	.zero		1


	//   ....[117]....
        /*0834*/ 	.word	0x00006f50
        /*0838*/ 	.word	0x00000000
        /*083c*/ 	.word	0x00000000
        /*0840*/ 	.short	0x010a
        /*0842*/ 	.byte	0xff
	.zero		1


	//   ....[118]....
        /*0844*/ 	.word	0x00006fa0
        /*0848*/ 	.word	0x00000000
        /*084c*/ 	.word	0x000000c0
        /*0850*/ 	.short	0x010a
        /*0852*/ 	.byte	0xff
	.zero		1


	//   ....[119]....
        /*0854*/ 	.word	0x00007000
        /*0858*/ 	.word	0x00000000
        /*085c*/ 	.word	0x000000b8
        /*0860*/ 	.short	0x010a
        /*0862*/ 	.byte	0xff
	.zero		1


	//   ....[120]....
        /*0864*/ 	.word	0x00007060
        /*0868*/ 	.word	0x00000003
        /*086c*/ 	.word	0x000000a0
        /*0870*/ 	.short	0x010a
        /*0872*/ 	.byte	0xff
	.zero		1


	//   ....[121]....
        /*0874*/ 	.word	0x000070c0
        /*0878*/ 	.word	0x00000000
        /*087c*/ 	.word	0x00000000
        /*0880*/ 	.short	0x010a
        /*0882*/ 	.byte	0xff
	.zero		1


	//   ....[122]....
        /*0884*/ 	.word	0x00007110
        /*0888*/ 	.word	0x00000000
        /*088c*/ 	.word	0x000000c0
        /*0890*/ 	.short	0x010a
        /*0892*/ 	.byte	0xff
	.zero		1


	//   ....[123]....
        /*0894*/ 	.word	0x00007160
        /*0898*/ 	.word	0x00000000
        /*089c*/ 	.word	0x00000090
        /*08a0*/ 	.short	0x010a
        /*08a2*/ 	.byte	0xff
	.zero		1


	//   ....[124]....
        /*08a4*/ 	.word	0x000071b0
        /*08a8*/ 	.word	0x00000040
        /*08ac*/ 	.word	0x000000e0
        /*08b0*/ 	.short	0x010a
        /*08b2*/ 	.byte	0xff
	.zero		1


	//----- nvinfo : EIATTR_NUM_MBARRIERS
	.align		4
.L_47:
        /*08b4*/ 	.byte	0x03, 0x38
        /*08b6*/ 	.short	0x0028


	//----- nvinfo : EIATTR_EXIT_INSTR_OFFSETS
	.align		4
        /*08b8*/ 	.byte	0x04, 0x1c
        /*08ba*/ 	.short	(.L_49 - .L_48)


	//   ....[0]....
.L_48:
        /*08bc*/ 	.word	0x000029d0


	//   ....[1]....
        /*08c0*/ 	.word	0x00002ec0


	//   ....[2]....
        /*08c4*/ 	.word	0x00002f20


	//   ....[3]....
        /*08c8*/ 	.word	0x00004040


	//   ....[4]....
        /*08cc*/ 	.word	0x00004c80


	//   ....[5]....
        /*08d0*/ 	.word	0x00004cc0


	//   ....[6]....
        /*08d4*/ 	.word	0x00006660


	//   ....[7]....
        /*08d8*/ 	.word	0x000066e0


	//   ....[8]....
        /*08dc*/ 	.word	0x00006710


	//   ....[9]....
        /*08e0*/ 	.word	0x00006740


	//----- nvinfo : EIATTR_MAX_THREADS
	.align		4
.L_49:
        /*08e4*/ 	.byte	0x04, 0x05
        /*08e6*/ 	.short	(.L_51 - .L_50)
.L_50:
        /*08e8*/ 	.word	0x00000100
        /*08ec*/ 	.word	0x00000001
        /*08f0*/ 	.word	0x00000001


	//----- nvinfo : EIATTR_CRS_STACK_SIZE
	.align		4
.L_51:
        /*08f4*/ 	.byte	0x04, 0x1e
        /*08f6*/ 	.short	(.L_53 - .L_52)
.L_52:
        /*08f8*/ 	.word	0x00000000


	//----- nvinfo : EIATTR_CBANK_PARAM_SIZE
	.align		4
.L_53:
        /*08fc*/ 	.byte	0x03, 0x19
        /*08fe*/ 	.short	0x0800


	//----- nvinfo : EIATTR_PARAM_CBANK
	.align		4
        /*0900*/ 	.byte	0x04, 0x0a
        /*0902*/ 	.short	(.L_55 - .L_54)
	.align		4
.L_54:
        /*0904*/ 	.word	index@(.nv.constant0._ZN7cutlass13device_kernelINS_4gemm6kernel13GemmUniversalIN4cute5tupleIJiiiiEEENS1_10collective13CollectiveMmaINS1_35MainloopSm100TmaUmmaWarpSpecializedILi9ELi2ELi4ENS5_IJNS4_1CILi1EEESB_SB_EEEEENS5_IJNSA_ILi64EEENSA_ILi32EEENSA_ILi128EEEEEENS_6half_tENS5_IJlSB_lEEESI_SJ_NS4_8TiledMMAINS4_8MMA_AtomIJNS4_20SM100_MMA_F16BF16_SSISI_SI_fLi64ELi32ELNS4_4UMMA5MajorE0ELSO_0ELNSN_7ScaleInE0ELSP_0EEEEEENS4_6LayoutISC_NS5_IJNSA_ILi0EEEST_ST_EEEEENS5_IJNS4_10UnderscoreESW_SW_EEEEENS4_13SM90_TMA_LOADENS4_14ComposedLayoutINS4_7SwizzleILi3ELi4ELi3EEENS4_18smem_ptr_flag_bitsILi16EEENSS_INS5_IJNSA_ILi8EEESE_EEENS5_IJSE_SB_EEEEEEEvNS4_8identityESZ_S19_vS1A_EENS_8epilogue10collective18CollectiveEpilogueINS1C_23Sm100TmaWarpSpecializedILi2ELi1ELi16ELb1ELb0EEEJSH_NS5_IJNSS_ISE_SB_EENSS_ISF_SB_EEEEESI_SJ_SI_SJ_NS1C_6fusion15FusionCallbacksIS1G_NS1K_17LinearCombinationISI_fSI_fLNS_15FloatRoundStyleE2EEESH_S1J_JEEENS4_5SM1004TMEM4LOAD26SM100_TMEM_LOAD_16dp256b4xESZ_NS10_INS11_ILi2ELi4ELi3EEES14_NSS_INS5_IJS15_SF_EEENS5_IJSF_SB_EEEEEEENS4_17SM75_U32x4_LDSM_NENS4_14SM90_TMA_STOREES1Y_NS4_17SM90_U32x4_STSM_NENS4_39AutoVectorizingCopyWithAssumedAlignmentILi128EEEEEEvvEEEEvNT_6ParamsE)
        /*0908*/ 	.short	0x0380
        /*090a*/ 	.short	0x0800


	//----- nvinfo : EIATTR_SW_WAR
	.align		4
.L_55:
        /*090c*/ 	.byte	0x04, 0x36
        /*090e*/ 	.short	(.L_57 - .L_56)
.L_56:
        /*0910*/ 	.word	0x00000008
.L_57:


//--------------------- .nv.callgraph             --------------------------
	.section	.nv.callgraph,"",@"SHT_CUDA_CALLGRAPH"
	.align	4
	.sectionentsize	8
	.align		4
        /*0000*/ 	.word	0x00000000
	.align		4
        /*0004*/ 	.word	0xffffffff
	.align		4
        /*0008*/ 	.word	index@(_ZN7cutlass13device_kernelINS_4gemm6kernel13GemmUniversalIN4cute5tupleIJiiiiEEENS1_10collective13CollectiveMmaINS1_35MainloopSm100TmaUmmaWarpSpecializedILi9ELi2ELi4ENS5_IJNS4_1CILi1EEESB_SB_EEEEENS5_IJNSA_ILi64EEENSA_ILi32EEENSA_ILi128EEEEEENS_6half_tENS5_IJlSB_lEEESI_SJ_NS4_8TiledMMAINS4_8MMA_AtomIJNS4_20SM100_MMA_F16BF16_SSISI_SI_fLi64ELi32ELNS4_4UMMA5MajorE0ELSO_0ELNSN_7ScaleInE0ELSP_0EEEEEENS4_6LayoutISC_NS5_IJNSA_ILi0EEEST_ST_EEEEENS5_IJNS4_10UnderscoreESW_SW_EEEEENS4_13SM90_TMA_LOADENS4_14ComposedLayoutINS4_7SwizzleILi3ELi4ELi3EEENS4_18smem_ptr_flag_bitsILi16EEENSS_INS5_IJNSA_ILi8EEESE_EEENS5_IJSE_SB_EEEEEEEvNS4_8identityESZ_S19_vS1A_EENS_8epilogue10collective18CollectiveEpilogueINS1C_23Sm100TmaWarpSpecializedILi2ELi1ELi16ELb1ELb0EEEJSH_NS5_IJNSS_ISE_SB_EENSS_ISF_SB_EEEEESI_SJ_SI_SJ_NS1C_6fusion15FusionCallbacksIS1G_NS1K_17LinearCombinationISI_fSI_fLNS_15FloatRoundStyleE2EEESH_S1J_JEEENS4_5SM1004TMEM4LOAD26SM100_TMEM_LOAD_16dp256b4xESZ_NS10_INS11_ILi2ELi4ELi3EEES14_NSS_INS5_IJS15_SF_EEENS5_IJSF_SB_EEEEEEENS4_17SM75_U32x4_LDSM_NENS4_14SM90_TMA_STOREES1Y_NS4_17SM90_U32x4_STSM_NENS4_39AutoVectorizingCopyWithAssumedAlignmentILi128EEEEEEvvEEEEvNT_6ParamsE)
	.align		4
        /*000c*/ 	.word	index@(__assertfail)
	.align		4
        /*0010*/ 	.word	0x00000000
	.align		4
        /*0014*/ 	.word	0xfffffffe
	.align		4
        /*0018*/ 	.word	0x00000000
	.align		4
        /*001c*/ 	.word	0xfffffffd
	.align		4
        /*0020*/ 	.word	0x00000000
	.align		4
        /*0024*/ 	.word	0xfffffffc


//--------------------- .nv.constant4             --------------------------
	.section	.nv.constant4,"a",@progbits
	.align	8
	.align		8
.nv.constant4:
        /*0000*/ 	.dword	__assertfail
	.align		8
        /*0008*/ 	.dword	__unnamed_1
	.align		8
        /*0010*/ 	.dword	__unnamed_2
	.align		8
        /*0018*/ 	.dword	_ZN40_INTERNAL_af90747e_4_k_cu_782a595e_166704cuda3std3__45__cpo5beginE
	.align		8
        /*0020*/ 	.dword	_ZN40_INTERNAL_af90747e_4_k_cu_782a595e_166704cuda3std3__45__cpo3endE
	.align		8
        /*0028*/ 	.dword	_ZN40_INTERNAL_af90747e_4_k_cu_782a595e_166704cuda3std3__45__cpo6cbeginE
	.align		8
        /*0030*/ 	.dword	_ZN40_INTERNAL_af90747e_4_k_cu_782a595e_166704cuda3std3__45__cpo4cendE
	.align		8
        /*0038*/ 	.dword	_ZN40_INTERNAL_af90747e_4_k_cu_782a595e_166704cuda3std3__442_GLOBAL__N__af90747e_4_k_cu_782a595e_166706ignoreE
	.align		8
        /*0040*/ 	.dword	_ZN40_INTERNAL_af90747e_4_k_cu_782a595e_166704cuda3std3__419piecewise_constructE
	.align		8
        /*0048*/ 	.dword	_ZN40_INTERNAL_af90747e_4_k_cu_782a595e_166704cuda3std3__48in_placeE
	.align		8
        /*0050*/ 	.dword	_ZN40_INTERNAL_af90747e_4_k_cu_782a595e_166704cuda3std6ranges3__45__cpo4swapE
	.align		8
        /*0058*/ 	.dword	_ZN40_INTERNAL_af90747e_4_k_cu_782a595e_166704cuda3std6ranges3__45__cpo9iter_moveE
	.align		8
        /*0060*/ 	.dword	_ZN40_INTERNAL_af90747e_4_k_cu_782a595e_166704cute7productE
	.align		8
        /*0068*/ 	.dword	_ZN40_INTERNAL_af90747e_4_k_cu_782a595e_166704cute1_E
	.align		8
        /*0070*/ 	.dword	$str$25
	.align		8
        /*0078*/ 	.dword	$str$26
	.align		8
        /*0080*/ 	.dword	$str$27
	.align		8
        /*0088*/ 	.dword	$str$28


//--------------------- .text._ZN7cutlass13device_kernelINS_4gemm6kernel13GemmUniversalIN4cute5tupleIJiiiiEEENS1_10collective13CollectiveMmaINS1_35MainloopSm100TmaUmmaWarpSpecializedILi9ELi2ELi4ENS5_IJNS4_1CILi1EEESB_SB_EEEEENS5_IJNSA_ILi64EEENSA_ILi32EEENSA_ILi128EEEEEENS_6half_tENS5_IJlSB_lEEESI_SJ_NS4_8TiledMMAINS4_8MMA_AtomIJNS4_20SM100_MMA_F16BF16_SSISI_SI_fLi64ELi32ELNS4_4UMMA5MajorE0ELSO_0ELNSN_7ScaleInE0ELSP_0EEEEEENS4_6LayoutISC_NS5_IJNSA_ILi0EEEST_ST_EEEEENS5_IJNS4_10UnderscoreESW_SW_EEEEENS4_13SM90_TMA_LOADENS4_14ComposedLayoutINS4_7SwizzleILi3ELi4ELi3EEENS4_18smem_ptr_flag_bitsILi16EEENSS_INS5_IJNSA_ILi8EEESE_EEENS5_IJSE_SB_EEEEEEEvNS4_8identityESZ_S19_vS1A_EENS_8epilogue10collective18CollectiveEpilogueINS1C_23Sm100TmaWarpSpecializedILi2ELi1ELi16ELb1ELb0EEEJSH_NS5_IJNSS_ISE_SB_EENSS_ISF_SB_EEEEESI_SJ_SI_SJ_NS1C_6fusion15FusionCallbacksIS1G_NS1K_17LinearCombinationISI_fSI_fLNS_15FloatRoundStyleE2EEESH_S1J_JEEENS4_5SM1004TMEM4LOAD26SM100_TMEM_LOAD_16dp256b4xESZ_NS10_INS11_ILi2ELi4ELi3EEES14_NSS_INS5_IJS15_SF_EEENS5_IJSF_SB_EEEEEEENS4_17SM75_U32x4_LDSM_NENS4_14SM90_TMA_STOREES1Y_NS4_17SM90_U32x4_STSM_NENS4_39AutoVectorizingCopyWithAssumedAlignmentILi128EEEEEEvvEEEEvNT_6ParamsE --------------------------
	.section	.text._ZN7cutlass13device_kernelINS_4gemm6kernel13GemmUniversalIN4cute5tupleIJiiiiEEENS1_10collective13CollectiveMmaINS1_35MainloopSm100TmaUmmaWarpSpecializedILi9ELi2ELi4ENS5_IJNS4_1CILi1EEESB_SB_EEEEENS5_IJNSA_ILi64EEENSA_ILi32EEENSA_ILi128EEEEEENS_6half_tENS5_IJlSB_lEEESI_SJ_NS4_8TiledMMAINS4_8MMA_AtomIJNS4_20SM100_MMA_F16BF16_SSISI_SI_fLi64ELi32ELNS4_4UMMA5MajorE0ELSO_0ELNSN_7ScaleInE0ELSP_0EEEEEENS4_6LayoutISC_NS5_IJNSA_ILi0EEEST_ST_EEEEENS5_IJNS4_10UnderscoreESW_SW_EEEEENS4_13SM90_TMA_LOADENS4_14ComposedLayoutINS4_7SwizzleILi3ELi4ELi3EEENS4_18smem_ptr_flag_bitsILi16EEENSS_INS5_IJNSA_ILi8EEESE_EEENS5_IJSE_SB_EEEEEEEvNS4_8identityESZ_S19_vS1A_EENS_8epilogue10collective18CollectiveEpilogueINS1C_23Sm100TmaWarpSpecializedILi2ELi1ELi16ELb1ELb0EEEJSH_NS5_IJNSS_ISE_SB_EENSS_ISF_SB_EEEEESI_SJ_SI_SJ_NS1C_6fusion15FusionCallbacksIS1G_NS1K_17LinearCombinationISI_fSI_fLNS_15FloatRoundStyleE2EEESH_S1J_JEEENS4_5SM1004TMEM4LOAD26SM100_TMEM_LOAD_16dp256b4xESZ_NS10_INS11_ILi2ELi4ELi3EEES14_NSS_INS5_IJS15_SF_EEENS5_IJSF_SB_EEEEEEENS4_17SM75_U32x4_LDSM_NENS4_14SM90_TMA_STOREES1Y_NS4_17SM90_U32x4_STSM_NENS4_39AutoVectorizingCopyWithAssumedAlignmentILi128EEEEEEvvEEEEvNT_6ParamsE,"ax",@progbits
	.align	128
.text._ZN7cutlass13device_kernelINS_4gemm6kernel13GemmUniversalIN4cute5tupleIJiiiiEEENS1_10collective13CollectiveMmaINS1_35MainloopSm100TmaUmmaWarpSpecializedILi9ELi2ELi4ENS5_IJNS4_1CILi1EEESB_SB_EEEEENS5_IJNSA_ILi64EEENSA_ILi32EEENSA_ILi128EEEEEENS_6half_tENS5_IJlSB_lEEESI_SJ_NS4_8TiledMMAINS4_8MMA_AtomIJNS4_20SM100_MMA_F16BF16_SSISI_SI_fLi64ELi32ELNS4_4UMMA5MajorE0ELSO_0ELNSN_7ScaleInE0ELSP_0EEEEEENS4_6LayoutISC_NS5_IJNSA_ILi0EEEST_ST_EEEEENS5_IJNS4_10UnderscoreESW_SW_EEEEENS4_13SM90_TMA_LOADENS4_14ComposedLayoutINS4_7SwizzleILi3ELi4ELi3EEENS4_18smem_ptr_flag_bitsILi16EEENSS_INS5_IJNSA_ILi8EEESE_EEENS5_IJSE_SB_EEEEEEEvNS4_8identityESZ_S19_vS1A_EENS_8epilogue10collective18CollectiveEpilogueINS1C_23Sm100TmaWarpSpecializedILi2ELi1ELi16ELb1ELb0EEEJSH_NS5_IJNSS_ISE_SB_EENSS_ISF_SB_EEEEESI_SJ_SI_SJ_NS1C_6fusion15FusionCallbacksIS1G_NS1K_17LinearCombinationISI_fSI_fLNS_15FloatRoundStyleE2EEESH_S1J_JEEENS4_5SM1004TMEM4LOAD26SM100_TMEM_LOAD_16dp256b4xESZ_NS10_INS11_ILi2ELi4ELi3EEES14_NSS_INS5_IJS15_SF_EEENS5_IJSF_SB_EEEEEEENS4_17SM75_U32x4_LDSM_NENS4_14SM90_TMA_STOREES1Y_NS4_17SM90_U32x4_STSM_NENS4_39AutoVectorizingCopyWithAssumedAlignmentILi128EEEEEEvvEEEEvNT_6ParamsE:
        .type           _ZN7cutlass13device_kernelINS_4gemm6kernel13GemmUniversalIN4cute5tupleIJiiiiEEENS1_10collective13CollectiveMmaINS1_35MainloopSm100TmaUmmaWarpSpecializedILi9ELi2ELi4ENS5_IJNS4_1CILi1EEESB_SB_EEEEENS5_IJNSA_ILi64EEENSA_ILi32EEENSA_ILi128EEEEEENS_6half_tENS5_IJlSB_lEEESI_SJ_NS4_8TiledMMAINS4_8MMA_AtomIJNS4_20SM100_MMA_F16BF16_SSISI_SI_fLi64ELi32ELNS4_4UMMA5MajorE0ELSO_0ELNSN_7ScaleInE0ELSP_0EEEEEENS4_6LayoutISC_NS5_IJNSA_ILi0EEEST_ST_EEEEENS5_IJNS4_10UnderscoreESW_SW_EEEEENS4_13SM90_TMA_LOADENS4_14ComposedLayoutINS4_7SwizzleILi3ELi4ELi3EEENS4_18smem_ptr_flag_bitsILi16EEENSS_INS5_IJNSA_ILi8EEESE_EEENS5_IJSE_SB_EEEEEEEvNS4_8identityESZ_S19_vS1A_EENS_8epilogue10collective18CollectiveEpilogueINS1C_23Sm100TmaWarpSpecializedILi2ELi1ELi16ELb1ELb0EEEJSH_NS5_IJNSS_ISE_SB_EENSS_ISF_SB_EEEEESI_SJ_SI_SJ_NS1C_6fusion15FusionCallbacksIS1G_NS1K_17LinearCombinationISI_fSI_fLNS_15FloatRoundStyleE2EEESH_S1J_JEEENS4_5SM1004TMEM4LOAD26SM100_TMEM_LOAD_16dp256b4xESZ_NS10_INS11_ILi2ELi4ELi3EEES14_NSS_INS5_IJS15_SF_EEENS5_IJSF_SB_EEEEEEENS4_17SM75_U32x4_LDSM_NENS4_14SM90_TMA_STOREES1Y_NS4_17SM90_U32x4_STSM_NENS4_39AutoVectorizingCopyWithAssumedAlignmentILi128EEEEEEvvEEEEvNT_6ParamsE,@function
        .size           _ZN7cutlass13device_kernelINS_4gemm6kernel13GemmUniversalIN4cute5tupleIJiiiiEEENS1_10collective13CollectiveMmaINS1_35MainloopSm100TmaUmmaWarpSpecializedILi9ELi2ELi4ENS5_IJNS4_1CILi1EEESB_SB_EEEEENS5_IJNSA_ILi64EEENSA_ILi32EEENSA_ILi128EEEEEENS_6half_tENS5_IJlSB_lEEESI_SJ_NS4_8TiledMMAINS4_8MMA_AtomIJNS4_20SM100_MMA_F16BF16_SSISI_SI_fLi64ELi32ELNS4_4UMMA5MajorE0ELSO_0ELNSN_7ScaleInE0ELSP_0EEEEEENS4_6LayoutISC_NS5_IJNSA_ILi0EEEST_ST_EEEEENS5_IJNS4_10UnderscoreESW_SW_EEEEENS4_13SM90_TMA_LOADENS4_14ComposedLayoutINS4_7SwizzleILi3ELi4ELi3EEENS4_18smem_ptr_flag_bitsILi16EEENSS_INS5_IJNSA_ILi8EEESE_EEENS5_IJSE_SB_EEEEEEEvNS4_8identityESZ_S19_vS1A_EENS_8epilogue10collective18CollectiveEpilogueINS1C_23Sm100TmaWarpSpecializedILi2ELi1ELi16ELb1ELb0EEEJSH_NS5_IJNSS_ISE_SB_EENSS_ISF_SB_EEEEESI_SJ_SI_SJ_NS1C_6fusion15FusionCallbacksIS1G_NS1K_17LinearCombinationISI_fSI_fLNS_15FloatRoundStyleE2EEESH_S1J_JEEENS4_5SM1004TMEM4LOAD26SM100_TMEM_LOAD_16dp256b4xESZ_NS10_INS11_ILi2ELi4ELi3EEES14_NSS_INS5_IJS15_SF_EEENS5_IJSF_SB_EEEEEEENS4_17SM75_U32x4_LDSM_NENS4_14SM90_TMA_STOREES1Y_NS4_17SM90_U32x4_STSM_NENS4_39AutoVectorizingCopyWithAssumedAlignmentILi128EEEEEEvvEEEEvNT_6ParamsE,(.L_x_153 - _ZN7cutlass13device_kernelINS_4gemm6kernel13GemmUniversalIN4cute5tupleIJiiiiEEENS1_10collective13CollectiveMmaINS1_35MainloopSm100TmaUmmaWarpSpecializedILi9ELi2ELi4ENS5_IJNS4_1CILi1EEESB_SB_EEEEENS5_IJNSA_ILi64EEENSA_ILi32EEENSA_ILi128EEEEEENS_6half_tENS5_IJlSB_lEEESI_SJ_NS4_8TiledMMAINS4_8MMA_AtomIJNS4_20SM100_MMA_F16BF16_SSISI_SI_fLi64ELi32ELNS4_4UMMA5MajorE0ELSO_0ELNSN_7ScaleInE0ELSP_0EEEEEENS4_6LayoutISC_NS5_IJNSA_ILi0EEEST_ST_EEEEENS5_IJNS4_10UnderscoreESW_SW_EEEEENS4_13SM90_TMA_LOADENS4_14ComposedLayoutINS4_7SwizzleILi3ELi4ELi3EEENS4_18smem_ptr_flag_bitsILi16EEENSS_INS5_IJNSA_ILi8EEESE_EEENS5_IJSE_SB_EEEEEEEvNS4_8identityESZ_S19_vS1A_EENS_8epilogue10collective18CollectiveEpilogueINS1C_23Sm100TmaWarpSpecializedILi2ELi1ELi16ELb1ELb0EEEJSH_NS5_IJNSS_ISE_SB_EENSS_ISF_SB_EEEEESI_SJ_SI_SJ_NS1C_6fusion15FusionCallbacksIS1G_NS1K_17LinearCombinationISI_fSI_fLNS_15FloatRoundStyleE2EEESH_S1J_JEEENS4_5SM1004TMEM4LOAD26SM100_TMEM_LOAD_16dp256b4xESZ_NS10_INS11_ILi2ELi4ELi3EEES14_NSS_INS5_IJS15_SF_EEENS5_IJSF_SB_EEEEEEENS4_17SM75_U32x4_LDSM_NENS4_14SM90_TMA_STOREES1Y_NS4_17SM90_U32x4_STSM_NENS4_39AutoVectorizingCopyWithAssumedAlignmentILi128EEEEEEvvEEEEvNT_6ParamsE)
        .other          _ZN7cutlass13device_kernelINS_4gemm6kernel13GemmUniversalIN4cute5tupleIJiiiiEEENS1_10collective13CollectiveMmaINS1_35MainloopSm100TmaUmmaWarpSpecializedILi9ELi2ELi4ENS5_IJNS4_1CILi1EEESB_SB_EEEEENS5_IJNSA_ILi64EEENSA_ILi32EEENSA_ILi128EEEEEENS_6half_tENS5_IJlSB_lEEESI_SJ_NS4_8TiledMMAINS4_8MMA_AtomIJNS4_20SM100_MMA_F16BF16_SSISI_SI_fLi64ELi32ELNS4_4UMMA5MajorE0ELSO_0ELNSN_7ScaleInE0ELSP_0EEEEEENS4_6LayoutISC_NS5_IJNSA_ILi0EEEST_ST_EEEEENS5_IJNS4_10UnderscoreESW_SW_EEEEENS4_13SM90_TMA_LOADENS4_14ComposedLayoutINS4_7SwizzleILi3ELi4ELi3EEENS4_18smem_ptr_flag_bitsILi16EEENSS_INS5_IJNSA_ILi8EEESE_EEENS5_IJSE_SB_EEEEEEEvNS4_8identityESZ_S19_vS1A_EENS_8epilogue10collective18CollectiveEpilogueINS1C_23Sm100TmaWarpSpecializedILi2ELi1ELi16ELb1ELb0EEEJSH_NS5_IJNSS_ISE_SB_EENSS_ISF_SB_EEEEESI_SJ_SI_SJ_NS1C_6fusion15FusionCallbacksIS1G_NS1K_17LinearCombinationISI_fSI_fLNS_15FloatRoundStyleE2EEESH_S1J_JEEENS4_5SM1004TMEM4LOAD26SM100_TMEM_LOAD_16dp256b4xESZ_NS10_INS11_ILi2ELi4ELi3EEES14_NSS_INS5_IJS15_SF_EEENS5_IJSF_SB_EEEEEEENS4_17SM75_U32x4_LDSM_NENS4_14SM90_TMA_STOREES1Y_NS4_17SM90_U32x4_STSM_NENS4_39AutoVectorizingCopyWithAssumedAlignmentILi128EEEEEEvvEEEEvNT_6ParamsE,@"STO_CUDA_ENTRY STV_DEFAULT"
_ZN7cutlass13device_kernelINS_4gemm6kernel13GemmUniversalIN4cute5tupleIJiiiiEEENS1_10collective13CollectiveMmaINS1_35MainloopSm100TmaUmmaWarpSpecializedILi9ELi2ELi4ENS5_IJNS4_1CILi1EEESB_SB_EEEEENS5_IJNSA_ILi64EEENSA_ILi32EEENSA_ILi128EEEEEENS_6half_tENS5_IJlSB_lEEESI_SJ_NS4_8TiledMMAINS4_8MMA_AtomIJNS4_20SM100_MMA_F16BF16_SSISI_SI_fLi64ELi32ELNS4_4UMMA5MajorE0ELSO_0ELNSN_7ScaleInE0ELSP_0EEEEEENS4_6LayoutISC_NS5_IJNSA_ILi0EEEST_ST_EEEEENS5_IJNS4_10UnderscoreESW_SW_EEEEENS4_13SM90_TMA_LOADENS4_14ComposedLayoutINS4_7SwizzleILi3ELi4ELi3EEENS4_18smem_ptr_flag_bitsILi16EEENSS_INS5_IJNSA_ILi8EEESE_EEENS5_IJSE_SB_EEEEEEEvNS4_8identityESZ_S19_vS1A_EENS_8epilogue10collective18CollectiveEpilogueINS1C_23Sm100TmaWarpSpecializedILi2ELi1ELi16ELb1ELb0EEEJSH_NS5_IJNSS_ISE_SB_EENSS_ISF_SB_EEEEESI_SJ_SI_SJ_NS1C_6fusion15FusionCallbacksIS1G_NS1K_17LinearCombinationISI_fSI_fLNS_15FloatRoundStyleE2EEESH_S1J_JEEENS4_5SM1004TMEM4LOAD26SM100_TMEM_LOAD_16dp256b4xESZ_NS10_INS11_ILi2ELi4ELi3EEES14_NSS_INS5_IJS15_SF_EEENS5_IJSF_SB_EEEEEEENS4_17SM75_U32x4_LDSM_NENS4_14SM90_TMA_STOREES1Y_NS4_17SM90_U32x4_STSM_NENS4_39AutoVectorizingCopyWithAssumedAlignmentILi128EEEEEEvvEEEEvNT_6ParamsE:
[----:B------:R-:W1:Y:S01]  /*0000*/  LDC R1, c[0x0][0x37c] ;  /* 0x0000df00ff017b82 */ /* 0x000e620000000800 */
[----:B------:R-:W2:Y:S01]  /*0010*/  S2R R86, SR_TID.X ;  /* 0x0000000000567919 */ /* 0x000ea20000002100 */
[----:B------:R-:W3:Y:S01]  /*0020*/  LDCU.64 UR4, c[0x0][0x890] ;  /* 0x00011200ff0477ac */ /* 0x000ee20008000a00 */
[----:B------:R-:W-:Y:S02]  /*0030*/  PRMT R70, RZ, 0x7610, R70 ;  /* 0x00007610ff467816 */ /* 0x000fe40000000046 */
[----:B------:R-:W-:Y:S01]  /*0040*/  ELECT P5, URZ, PT ;  /* 0x0000000000ff782f */ /* 0x000fe200038a0000 */
[----:B------:R-:W4:Y:S01]  /*0050*/  LDCU.64 UR40, c[0x0][0x358] ;  /* 0x00006b00ff2877ac */ /* 0x000f220008000a00 */
[----:B---3--:R-:W-:-:S04]  /*0060*/  UISETP.NE.U32.AND UP0, UPT, UR4, URZ, UPT ;  /* 0x000000ff0400728c */ /* 0x008fc8000bf05070 */
[----:B------:R-:W-:Y:S01]  /*0070*/  UISETP.NE.AND.EX UP0, UPT, UR5, URZ, UPT, UP0 ;  /* 0x000000ff0500728c */ /* 0x000fe2000bf05300 */
[----:B--2---:R-:W-:-:S05]  /*0080*/  SHF.R.U32.HI R75, RZ, 0x5, R86 ;  /* 0x00000005ff4b7819 */ /* 0x004fca0000011656 */
[----:B------:R-:W2:Y:S02]  /*0090*/  SHFL.IDX PT, R0, R75, RZ, 0x1f ;  /* 0x00001fff4b007589 */ /* 0x000ea400000e0000 */
[----:B--2---:R-:W-:Y:S01]  /*00a0*/  R2UR UR8, R0 ;  /* 0x00000000000872ca */ /* 0x004fe200000e0000 */
[----:B-1--4-:R-:W-:-:S14]  /*00b0*/  BRA.U UP0, `(.L_x_0) ;  /* 0x00000001002c7547 */ /* 0x012fdc000b800000 */
[----:B------:R-:W1:Y:S02]  /*00c0*/  LDCU.64 UR6, c[0x0][0x888] ;  /* 0x00011100ff0677ac */ /* 0x000e640008000a00 */
[----:B-1----:R-:W-:-:S04]  /*00d0*/  UISETP.NE.U32.AND UP0, UPT, UR6, URZ, UPT ;  /* 0x000000ff0600728c */ /* 0x002fc8000bf05070 */
[----:B------:R-:W-:-:S09]  /*00e0*/  UISETP.NE.AND.EX UP0, UPT, UR7, URZ, UPT, UP0 ;  /* 0x000000ff0700728c */ /* 0x000fd2000bf05300 */
[----:B------:R-:W-:Y:S05]  /*00f0*/  BRA.U !UP0, `(.L_x_1) ;  /* 0x0000000108107547 */ /* 0x000fea000b800000 */
[----:B------:R-:W1:Y:S02]  /*0100*/  LDC.64 R2, c[0x0][0x888] ;  /* 0x00022200ff027b82 */ /* 0x000e640000000a00 */
[----:B-1----:R1:W5:Y:S01]  /*0110*/  LDG.E R35, desc[UR40][R2.64] ;  /* 0x0000002802237981 */ /* 0x002362000c1e1900 */
[----:B------:R-:W-:Y:S01]  /*0120*/  HFMA2 R70, -RZ, RZ, 0, 5.9604644775390625e-08 ;  /* 0x00000001ff467431 */ /* 0x000fe200000001ff */
[----:B------:R-:W-:Y:S05]  /*0130*/  BRA `(.L_x_0) ;  /* 0x00000000000c7947 */ /* 0x000fea0003800000 */
.L_x_1:
[----:B------:R-:W1:Y:S01]  /*0140*/  LDCU UR6, c[0x0][0x880] ;  /* 0x00011000ff0677ac */ /* 0x000e620008000800 */
[----:B------:R-:W-:Y:S01]  /*0150*/  HFMA2 R70, -RZ, RZ, 0, 5.9604644775390625e-08 ;  /* 0x00000001ff467431 */ /* 0x000fe200000001ff */
[----:B-1----:R-:W-:-:S07]  /*0160*/  MOV R35, UR6 ;  /* 0x0000000600237c02 */ /* 0x002fce0008000f00 */
.L_x_0:
[----:B------:R-:W2:Y:S02]  /*0170*/  LDCU.64 UR6, c[0x0][0x8b0] ;  /* 0x00011600ff0677ac */ /* 0x000ea40008000a00 */
[----:B--2---:R-:W-:-:S04]  /*0180*/  UISETP.NE.U32.AND UP0, UPT, UR6, URZ, UPT ;  /* 0x000000ff0600728c */ /* 0x004fc8000bf05070 */
[----:B------:R-:W-:-:S09]  /*0190*/  UISETP.NE.AND.EX UP0, UPT, UR7, URZ, UPT, UP0 ;  /* 0x000000ff0700728c */ /* 0x000fd2000bf05300 */
[----:B------:R-:W-:Y:S05]  /*01a0*/  BRA.U UP0, `(.L_x_2) ;  /* 0x0000000100247547 */ /* 0x000fea000b800000 */
[----:B------:R-:W2:Y:S02]  /*01b0*/  LDCU.64 UR6, c[0x0][0x8a8] ;  /* 0x00011500ff0677ac */ /* 0x000ea40008000a00 */
[----:B--2---:R-:W-:-:S04]  /*01c0*/  UISETP.NE.U32.AND UP0, UPT, UR6, URZ, UPT ;  /* 0x000000ff0600728c */ /* 0x004fc8000bf05070 */
[----:B------:R-:W-:-:S09]  /*01d0*/  UISETP.NE.AND.EX UP0, UPT, UR7, URZ, UPT, UP0 ;  /* 0x000000ff0700728c */ /* 0x000fd2000bf05300 */
[----:B------:R-:W-:Y:S05]  /*01e0*/  BRA.U !UP0, `(.L_x_3) ;  /* 0x00000001080c7547 */ /* 0x000fea000b800000 */
[----:B-1----:R-:W1:Y:S02]  /*01f0*/  LDC.64 R2, c[0x0][0x8a8] ;  /* 0x00022a00ff027b82 */ /* 0x002e640000000a00 */
[----:B-1----:R2:W5:Y:S01]  /*0200*/  LDG.E R33, desc[UR40][R2.64] ;  /* 0x0000002802217981 */ /* 0x002562000c1e1900 */
[----:B------:R-:W-:Y:S05]  /*0210*/  BRA `(.L_x_2) ;  /* 0x0000000000087947 */ /* 0x000fea0003800000 */
.L_x_3:
[----:B------:R-:W2:Y:S02]  /*0220*/  LDCU UR6, c[0x0][0x8a0] ;  /* 0x00011400ff0677ac */ /* 0x000ea40008000800 */
[----:B--2---:R-:W-:Y:S02]  /*0230*/  MOV R33, UR6 ;  /* 0x0000000600217c02 */ /* 0x004fe40008000f00 */
.L_x_2:
[----:B------:R-:W-:Y:S01]  /*0240*/  IMAD.U32 R0, RZ, RZ, UR8 ;  /* 0x00000008ff007e24 */ /* 0x000fe2000f8e00ff */
[----:B------:R-:W-:Y:S04]  /*0250*/  BSSY.RECONVERGENT B0, `(.L_x_4) ;  /* 0x000000c000007945 */ /* 0x000fe80003800200 */
[C---:B------:R-:W-:Y:S02]  /*0260*/  ISETP.NE.OR P1, PT, R0.reuse, 0x1, !P5 ;  /* 0x000000010000780c */ /* 0x040fe40006f25670 */
[----:B------:R-:W-:-:S11]  /*0270*/  ISETP.NE.OR P0, PT, R0, 0x3, !P5 ;  /* 0x000000030000780c */ /* 0x000fd60006f05670 */
[----:B------:R-:W-:Y:S05]  /*0280*/  @P1 BRA `(.L_x_5) ;  /* 0x0000000000201947 */ /* 0x000fea0003800000 */
[----:B------:R-:W3:Y:S02]  /*0290*/  LDCU.64 UR6, c[0x0][0x348] ;  /* 0x00006900ff0677ac */ /* 0x000ee40008000a00 */
[----:B---3--:R-:W-:Y:S02]  /*02a0*/  UIADD3 UR10, UP1, UPT, UR6, 0x80, URZ ;  /* 0x00000080060a7890 */ /* 0x008fe4000ff3e0ff */
[----:B------:R-:W-:Y:S02]  /*02b0*/  UIADD3 UR6, UP0, UPT, UR6, 0x180, URZ ;  /* 0x0000018006067890 */ /* 0x000fe4000ff1e0ff */
[----:B------:R-:W-:Y:S02]  /*02c0*/  UIADD3.X UR11, UPT, UPT, URZ, UR7, URZ, UP1, !UPT ;  /* 0x00000007ff0b7290 */ /* 0x000fe40008ffe4ff */
[----:B------:R-:W-:-:S07]  /*02d0*/  UIADD3.X UR7, UPT, UPT, URZ, UR7, URZ, UP0, !UPT ;  /* 0x00000007ff077290 */ /* 0x000fce00087fe4ff */
[----:B------:R3:W-:Y:S02]  /*02e0*/  UTMACCTL.PF [UR10] ;  /* 0x000000000a0079b9 */ /* 0x0007e40008040000 */
[----:B------:R3:W-:Y:S02]  /*02f0*/  UTMACCTL.PF [UR6] ;  /* 0x00000000060079b9 */ /* 0x0007e40008040000 */
[----:B---3--:R-:W-:Y:S01]  /*0300*/  NOP ;  /* 0x0000000000007918 */ /* 0x008fe20000000000 */
.L_x_5:
[----:B------:R-:W-:Y:S05]  /*0310*/  BSYNC.RECONVERGENT B0 ;  /* 0x0000000000007941 */ /* 0x000fea0003800200 */
.L_x_4:
[----:B------:R-:W-:Y:S04]  /*0320*/  BSSY.RECONVERGENT B0, `(.L_x_6) ;  /* 0x000000a000007945 */ /* 0x000fe80003800200 */
        /* <DEDUP_REMOVED lines=9> */
.L_x_7:
[----:B------:R-:W-:Y:S05]  /*03c0*/  BSYNC.RECONVERGENT B0 ;  /* 0x0000000000007941 */ /* 0x000fea0003800200 */
.L_x_6:
[----:B------:R-:W3:Y:S01]  /*03d0*/  LDCU.64 UR6, c[0x0][0x888] ;  /* 0x00011100ff0677ac */ /* 0x000ee20008000a00 */
[----:B------:R-:W-:Y:S02]  /*03e0*/  UISETP.EQ.U32.AND UP1, UPT, UR4, URZ, UPT ;  /* 0x000000ff0400728c */ /* 0x000fe4000bf22070 */
[----:B------:R-:W-:Y:S02]  /*03f0*/  UPLOP3.LUT UP2, UPT, UPT, UPT, UPT, 0x80, 0x8 ;  /* 0x000000000008789c */ /* 0x000fe40003f4f070 */
[----:B---3--:R-:W-:-:S04]  /*0400*/  UISETP.NE.U32.AND UP0, UPT, UR6, URZ, UPT ;  /* 0x000000ff0600728c */ /* 0x008fc8000bf05070 */
[----:B------:R-:W-:-:S04]  /*0410*/  UISETP.NE.AND.EX UP0, UPT, UR7, URZ, UPT, UP0 ;  /* 0x000000ff0700728c */ /* 0x000fc8000bf05300 */
[----:B------:R-:W-:-:S04]  /*0420*/  UISETP.EQ.OR.EX UP3, UPT, UR5, URZ, !UP0, UP1 ;  /* 0x000000ff0500728c */ /* 0x000fc8000c762710 */
[----:B------:R-:W-:-:S05]  /*0430*/  UP2UR UR46, UPR, URZ, 0x8 ;  /* 0x00000008ff2e7883 */ /* 0x000fca0008000000 */
[----:B------:R-:W-:Y:S07]  /*0440*/  BRA.U !UP3, `(.L_x_8) ;  /* 0x000000010b207547 */ /* 0x000fee000b800000 */
[----:B------:R-:W-:Y:S01]  /*0450*/  UISETP.NE.U32.AND UP2, UPT, UR4, URZ, UPT ;  /* 0x000000ff0400728c */ /* 0x000fe2000bf45070 */
[----:B-----5:R-:W-:Y:S01]  /*0460*/  FSETP.NEU.AND P0, PT, R35, RZ, PT ;  /* 0x000000ff2300720b */ /* 0x020fe20003f0d000 */
[----:B------:R-:W-:Y:S02]  /*0470*/  USEL UR4, URZ, 0xffffffff, UP0 ;  /* 0xffffffffff047887 */ /* 0x000fe40008000000 */
[----:B------:R-:W-:-:S10]  /*0480*/  UISETP.NE.AND.EX UP2, UPT, UR5, URZ, UPT, UP2 ;  /* 0x000000ff0500728c */ /* 0x000fd4000bf45320 */
[----:B------:R-:W-:Y:S01]  /*0490*/  VOTEU.ANY UP1, P0 ;  /* 0x0000000000ff7886 */ /* 0x000fe20000020100 */
[----:B------:R-:W-:-:S04]  /*04a0*/  @!UP2 USEL UR4, URZ, 0xffffffff, UP1 ;  /* 0xffffffffff04a887 */ /* 0x000fc80008800000 */
[----:B------:R-:W-:-:S04]  /*04b0*/  ULOP3.LUT UR4, UR4, 0x1, URZ, 0xc0, !UPT ;  /* 0x0000000104047892 */ /* 0x000fc8000f8ec0ff */
[----:B------:R-:W-:-:S11]  /*04c0*/  UISETP.NE.U32.AND UP2, UPT, UR4, 0x1, UPT ;  /* 0x000000010400788c */ /* 0x000fd6000bf45070 */
.L_x_8:
[----:B-12---:R-:W1:Y:S01]  /*04d0*/  SHFL.IDX PT, R2, R75, RZ, 0x1f ;  /* 0x00001fff4b027589 */ /* 0x006e6200000e0000 */
[----:B------:R-:W-:-:S04]  /*04e0*/  UISETP.NE.AND UP1, UPT, UR8, 0x2, UPT ;  /* 0x000000020800788c */ /* 0x000fc8000bf25270 */
[----:B------:R-:W-:Y:S01]  /*04f0*/  USEL UR6, URZ, 0x1, UP1 ;  /* 0x00000001ff067887 */ /* 0x000fe20008800000 */
[----:B-1----:R-:W-:-:S13]  /*0500*/  ISETP.NE.AND P0, PT, R2, RZ, PT ;  /* 0x000000ff0200720c */ /* 0x002fda0003f05270 */
[----:B------:R-:W-:Y:S05]  /*0510*/  @P0 BRA `(.L_x_9) ;  /* 0x00000000007c0947 */ /* 0x000fea0003800000 */
[----:B------:R-:W-:Y:S01]  /*0520*/  ELECT P0, URZ, PT ;  /* 0x0000000000ff782f */ /* 0x000fe20003800000 */
[----:B------:R-:W-:-:S12]  /*0530*/  BSSY.RECONVERGENT B0, `(.L_x_9) ;  /* 0x000001d000007945 */ /* 0x000fd80003800200 */
[----:B------:R-:W-:Y:S05]  /*0540*/  @!P0 BRA `(.L_x_10) ;  /* 0x00000000006c8947 */ /* 0x000fea0003800000 */
[----:B------:R-:W1:Y:S01]  /*0550*/  S2UR UR5, SR_CgaCtaId ;  /* 0x00000000000579c3 */ /* 0x000e620000008800 */
[----:B------:R-:W-:Y:S01]  /*0560*/  UMOV UR7, 0x400 ;  /* 0x0000040000077882 */ /* 0x000fe20000000000 */
[----:B------:R-:W-:Y:S02]  /*0570*/  UMOV UR4, 0x1 ;  /* 0x0000000100047882 */ /* 0x000fe40000000000 */
[----:B------:R-:W-:-:S04]  /*0580*/  UIADD3 UR10, UPT, UPT, -UR4, 0x100000, URZ ;  /* 0x00100000040a7890 */ /* 0x000fc8000fffe1ff */
[----:B------:R-:W-:Y:S02]  /*0590*/  USHF.L.U32 UR11, UR10, 0xb, URZ ;  /* 0x0000000b0a0b7899 */ /* 0x000fe400080006ff */
[----:B------:R-:W-:Y:S02]  /*05a0*/  USHF.L.U32 UR10, UR10, 0x1, URZ ;  /* 0x000000010a0a7899 */ /* 0x000fe400080006ff */
[----:B-1----:R-:W-:Y:S01]  /*05b0*/  ULEA UR5, UR5, UR7, 0x18 ;  /* 0x0000000705057291 */ /* 0x002fe2000f8ec0ff */
[----:B------:R-:W1:Y:S11]  /*05c0*/  FENCE.VIEW.ASYNC.S ;  /* 0x00000000000073c6 */ /* 0x000e760000000000 */
[----:B-1----:R1:W2:Y:S01]  /*05d0*/  SYNCS.EXCH.64 URZ, [UR5], UR10 ;  /* 0x0000000a05ff75b2 */ /* 0x0022a20008000100 */
[----:B------:R1:W3:Y:S01]  /*05e0*/  SYNCS.EXCH.64 URZ, [UR5+0x48], UR10 ;  /* 0x0000480a05ff75b2 */ /* 0x0002e20008000100 */
[----:B------:R1:W4:Y:S01]  /*05f0*/  SYNCS.EXCH.64 URZ, [UR5+0x8], UR10 ;  /* 0x0000080a05ff75b2 */ /* 0x0003220008000100 */
[----:B------:R1:W1:Y:S01]  /*0600*/  SYNCS.EXCH.64 URZ, [UR5+0x50], UR10 ;  /* 0x0000500a05ff75b2 */ /* 0x0002620008000100 */
        /* <DEDUP_REMOVED lines=14> */
[----:B------:R-:W-:Y:S01]  /*06f0*/  NOP ;  /* 0x0000000000007918 */ /* 0x000fe20000000000 */
.L_x_10:
[----:B-1----:R-:W-:Y:S05]  /*0700*/  BSYNC.RECONVERGENT B0 ;  /* 0x0000000000007941 */ /* 0x002fea0003800200 */
.L_x_9:
[----:B------:R-:W1:Y:S01]  /*0710*/  SHFL.IDX PT, R2, R75, RZ, 0x1f ;  /* 0x00001fff4b027589 */ /* 0x000e6200000e0000 */
[----:B------:R-:W-:Y:S01]  /*0720*/  NOP ;  /* 0x0000000000007918 */ /* 0x000fe20000000000 */
[----:B-1----:R-:W-:-:S13]  /*0730*/  ISETP.NE.AND P0, PT, R2, 0x1, PT ;  /* 0x000000010200780c */ /* 0x002fda0003f05270 */
[----:B------:R-:W-:Y:S05]  /*0740*/  @P0 BRA `(.L_x_11) ;  /* 0x0000000000480947 */ /* 0x000fea0003800000 */
[----:B------:R-:W1:Y:S01]  /*0750*/  S2UR UR7, SR_CgaCtaId ;  /* 0x00000000000779c3 */ /* 0x000e620000008800 */
[----:B------:R-:W-:Y:S01]  /*0760*/  UMOV UR9, 0x400 ;  /* 0x0000040000097882 */ /* 0x000fe20000000000 */
[----:B------:R-:W-:Y:S01]  /*0770*/  UMOV UR5, 0x20 ;  /* 0x0000002000057882 */ /* 0x000fe20000000000 */
[----:B------:R-:W-:Y:S01]  /*0780*/  UMOV UR4, 0x80 ;  /* 0x0000008000047882 */ /* 0x000fe20000000000 */
[----:B------:R-:W-:-:S04]  /*0790*/  UIADD3 UR10, UPT, UPT, -UR5, 0x100000, URZ ;  /* 0x00100000050a7890 */ /* 0x000fc8000fffe1ff */
[----:B------:R-:W-:Y:S02]  /*07a0*/  USHF.L.U32 UR11, UR10, 0xb, URZ ;  /* 0x0000000b0a0b7899 */ /* 0x000fe400080006ff */
[----:B------:R-:W-:Y:S02]  /*07b0*/  USHF.L.U32 UR10, UR10, 0x1, URZ ;  /* 0x000000010a0a7899 */ /* 0x000fe400080006ff */
[----:B------:R-:W-:-:S04]  /*07c0*/  UIADD3 UR4, UPT, UPT, -UR4, 0x100000, URZ ;  /* 0x0010000004047890 */ /* 0x000fc8000fffe1ff */
[----:B------:R-:W-:Y:S02]  /*07d0*/  USHF.L.U32 UR5, UR4, 0xb, URZ ;  /* 0x0000000b04057899 */ /* 0x000fe400080006ff */
[----:B------:R-:W-:Y:S01]  /*07e0*/  USHF.L.U32 UR4, UR4, 0x1, URZ ;  /* 0x0000000104047899 */ /* 0x000fe200080006ff */
[----:B------:R-:W-:Y:S01]  /*07f0*/  ELECT P0, URZ, PT ;  /* 0x0000000000ff782f */ /* 0x000fe20003800000 */
[----:B-1----:R-:W-:Y:S01]  /*0800*/  ULEA UR7, UR7, UR9, 0x18 ;  /* 0x0000000907077291 */ /* 0x002fe2000f8ec0ff */
[----:B------:R-:W1:Y:S11]  /*0810*/  FENCE.VIEW.ASYNC.S ;  /* 0x00000000000073c6 */ /* 0x000e760000000000 */
[----:B-1----:R1:W1:Y:S01]  /*0820*/  SYNCS.EXCH.64 URZ, [UR7+0x90], UR10 ;  /* 0x0000900a07ff75b2 */ /* 0x0022620008000100 */
[----:B------:R1:W1:Y:S01]  /*0830*/  SYNCS.EXCH.64 URZ, [UR7+0xa0], UR4 ;  /* 0x0000a00407ff75b2 */ /* 0x0002620008000100 */
[----:B------:R1:W1:Y:S01]  /*0840*/  SYNCS.EXCH.64 URZ, [UR7+0x98], UR10 ;  /* 0x0000980a07ff75b2 */ /* 0x0002620008000100 */
[----:B------:R1:W1:Y:S01]  /*0850*/  SYNCS.EXCH.64 URZ, [UR7+0xa8], UR4 ;  /* 0x0000a80407ff75b2 */ /* 0x0002620008000100 */
[----:B------:R-:W-:Y:S01]  /*0860*/  NOP ;  /* 0x0000000000007918 */ /* 0x000fe20000000000 */
.L_x_11:
[----:B------:R-:W2:Y:S01]  /*0870*/  SHFL.IDX PT, R2, R75, RZ, 0x1f ;  /* 0x00001fff4b027589 */ /* 0x000ea200000e0000 */
[----:B------:R-:W-:Y:S01]  /*0880*/  NOP ;  /* 0x0000000000007918 */ /* 0x000fe20000000000 */
[----:B--2---:R-:W-:-:S13]  /*0890*/  ISETP.NE.AND P0, PT, R2, 0x3, PT ;  /* 0x000000030200780c */ /* 0x004fda0003f05270 */
[----:B------:R-:W-:Y:S05]  /*08a0*/  @P0 BRA `(.L_x_12) ;  /* 0x0000000000300947 */ /* 0x000fea0003800000 */
[----:B-1----:R-:W1:Y:S01]  /*08b0*/  S2UR UR5, SR_CgaCtaId ;  /* 0x00000000000579c3 */ /* 0x002e620000008800 */
[----:B------:R-:W-:Y:S01]  /*08c0*/  UMOV UR7, 0x400 ;  /* 0x0000040000077882 */ /* 0x000fe20000000000 */
[----:B------:R-:W-:Y:S01]  /*08d0*/  UMOV UR4, 0x20 ;  /* 0x0000002000047882 */ /* 0x000fe20000000000 */
[----:B------:R-:W-:Y:S01]  /*08e0*/  ELECT P0, URZ, PT ;  /* 0x0000000000ff782f */ /* 0x000fe20003800000 */
[----:B------:R-:W-:-:S04]  /*08f0*/  UIADD3 UR10, UPT, UPT, -UR4, 0x100000, URZ ;  /* 0x00100000040a7890 */ /* 0x000fc8000fffe1ff */
[----:B------:R-:W-:Y:S02]  /*0900*/  USHF.L.U32 UR11, UR10, 0xb, URZ ;  /* 0x0000000b0a0b7899 */ /* 0x000fe400080006ff */
[----:B------:R-:W-:Y:S02]  /*0910*/  USHF.L.U32 UR10, UR10, 0x1, URZ ;  /* 0x000000010a0a7899 */ /* 0x000fe400080006ff */
[----:B-1----:R-:W-:Y:S01]  /*0920*/  ULEA UR5, UR5, UR7, 0x18 ;  /* 0x0000000705057291 */ /* 0x002fe2000f8ec0ff */
[----:B------:R-:W1:Y:S11]  /*0930*/  FENCE.VIEW.ASYNC.S ;  /* 0x00000000000073c6 */ /* 0x000e760000000000 */
[----:B-1----:R2:W1:Y:S01]  /*0940*/  SYNCS.EXCH.64 URZ, [UR5+0xb0], UR10 ;  /* 0x0000b00a05ff75b2 */ /* 0x0024620008000100 */
[----:B------:R2:W1:Y:S02]  /*0950*/  SYNCS.EXCH.64 URZ, [UR5+0xb8], UR10 ;  /* 0x0000b80a05ff75b2 */ /* 0x0004640008000100 */
[----:B--2---:R-:W-:Y:S01]  /*0960*/  NOP ;  /* 0x0000000000007918 */ /* 0x004fe20000000000 */
.L_x_12:
[----:B------:R-:W2:Y:S01]  /*0970*/  SHFL.IDX PT, R2, R75, RZ, 0x1f ;  /* 0x00001fff4b027589 */ /* 0x000ea200000e0000 */
[----:B------:R-:W-:Y:S01]  /*0980*/  NOP ;  /* 0x0000000000007918 */ /* 0x000fe20000000000 */
[----:B--2---:R-:W-:-:S13]  /*0990*/  ISETP.NE.AND P0, PT, R2, 0x4, PT ;  /* 0x000000040200780c */ /* 0x004fda0003f05270 */
[----:B------:R-:W-:Y:S05]  /*09a0*/  @P0 BRA `(.L_x_13) ;  /* 0x00000000004c0947 */ /* 0x000fea0003800000 */
[----:B-1----:R-:W1:Y:S01]  /*09b0*/  S2UR UR5, SR_CgaCtaId ;  /* 0x00000000000579c3 */ /* 0x002e620000008800 */
[----:B------:R-:W-:Y:S01]  /*09c0*/  UMOV UR9, 0x100 ;  /* 0x0000010000097882 */ /* 0x000fe20000000000 */
[----:B------:R-:W-:Y:S01]  /*09d0*/  UMOV UR7, 0x400 ;  /* 0x0000040000077882 */ /* 0x000fe20000000000 */
[----:B------:R-:W-:Y:S01]  /*09e0*/  USEL UR9, UR9, 0xe0, UP2 ;  /* 0x000000e009097887 */ /* 0x000fe20009000000 */
[----:B------:R-:W-:Y:S01]  /*09f0*/  UMOV UR4, 0x1 ;  /* 0x0000000100047882 */ /* 0x000fe20000000000 */
[----:B------:R-:W-:Y:S01]  /*0a00*/  ELECT P0, URZ, PT ;  /* 0x0000000000ff782f */ /* 0x000fe20003800000 */
[----:B------:R-:W-:-:S04]  /*0a10*/  UIADD3 UR10, UPT, UPT, -UR4, 0x100000, URZ ;  /* 0x00100000040a7890 */ /* 0x000fc8000fffe1ff */
[----:B------:R-:W-:Y:S02]  /*0a20*/  USHF.L.U32 UR11, UR10, 0xb, URZ ;  /* 0x0000000b0a0b7899 */ /* 0x000fe400080006ff */
[----:B------:R-:W-:Y:S02]  /*0a30*/  USHF.L.U32 UR10, UR10, 0x1, URZ ;  /* 0x000000010a0a7899 */ /* 0x000fe400080006ff */
[----:B------:R-:W-:-:S04]  /*0a40*/  UIADD3 UR12, UPT, UPT, -UR9, 0x100000, URZ ;  /* 0x00100000090c7890 */ /* 0x000fc8000fffe1ff */
[----:B------:R-:W-:Y:S02]  /*0a50*/  USHF.L.U32 UR13, UR12, 0xb, URZ ;  /* 0x0000000b0c0d7899 */ /* 0x000fe400080006ff */
[----:B------:R-:W-:Y:S02]  /*0a60*/  USHF.L.U32 UR12, UR12, 0x1, URZ ;  /* 0x000000010c0c7899 */ /* 0x000fe400080006ff */
[----:B-1----:R-:W-:Y:S01]  /*0a70*/  ULEA UR5, UR5, UR7, 0x18 ;  /* 0x0000000705057291 */ /* 0x002fe2000f8ec0ff */
[----:B------:R-:W1:Y:S11]  /*0a80*/  FENCE.VIEW.ASYNC.S ;  /* 0x00000000000073c6 */ /* 0x000e760000000000 */
[----:B-1----:R2:W1:Y:S01]  /*0a90*/  SYNCS.EXCH.64 URZ, [UR5+0xc0], UR10 ;  /* 0x0000c00a05ff75b2 */ /* 0x0024620008000100 */
[----:B------:R2:W1:Y:S01]  /*0aa0*/  SYNCS.EXCH.64 URZ, [UR5+0xd0], UR12 ;  /* 0x0000d00c05ff75b2 */ /* 0x0004620008000100 */
[----:B------:R2:W1:Y:S01]  /*0ab0*/  SYNCS.EXCH.64 URZ, [UR5+0xc8], UR10 ;  /* 0x0000c80a05ff75b2 */ /* 0x0004620008000100 */
[----:B------:R2:W1:Y:S02]  /*0ac0*/  SYNCS.EXCH.64 URZ, [UR5+0xd8], UR12 ;  /* 0x0000d80c05ff75b2 */ /* 0x0004640008000100 */
[----:B--2---:R-:W-:Y:S01]  /*0ad0*/  NOP ;  /* 0x0000000000007918 */ /* 0x004fe20000000000 */
.L_x_13:
[----:B------:R-:W2:Y:S01]  /*0ae0*/  SHFL.IDX PT, R2, R75, RZ, 0x1f ;  /* 0x00001fff4b027589 */ /* 0x000ea200000e0000 */
[----:B------:R-:W-:Y:S01]  /*0af0*/  NOP ;  /* 0x0000000000007918 */ /* 0x000fe20000000000 */
[----:B--2---:R-:W-:-:S13]  /*0b00*/  ISETP.NE.AND P0, PT, R2, 0x5, PT ;  /* 0x000000050200780c */ /* 0x004fda0003f05270 */
[----:B------:R-:W-:Y:S05]  /*0b10*/  @P0 BRA `(.L_x_14) ;  /* 0x0000000000580947 */ /* 0x000fea0003800000 */
[----:B-1----:R-:W1:Y:S01]  /*0b20*/  S2UR UR7, SR_CgaCtaId ;  /* 0x00000000000779c3 */ /* 0x002e620000008800 */
        /* <DEDUP_REMOVED lines=16> */
[----:B------:R2:W1:Y:S01]  /*0c30*/  SYNCS.EXCH.64 URZ, [UR7+0xf0], UR10 ;  /* 0x0000f00a07ff75b2 */ /* 0x0004620008000100 */
[----:B------:R2:W1:Y:S01]  /*0c40*/  SYNCS.EXCH.64 URZ, [UR7+0x110], UR4 ;  /* 0x0001100407ff75b2 */ /* 0x0004620008000100 */
[----:B------:R2:W1:Y:S01]  /*0c50*/  SYNCS.EXCH.64 URZ, [UR7+0xf8], UR10 ;  /* 0x0000f80a07ff75b2 */ /* 0x0004620008000100 */
[----:B------:R2:W1:Y:S02]  /*0c60*/  SYNCS.EXCH.64 URZ, [UR7+0x118], UR4 ;  /* 0x0001180407ff75b2 */ /* 0x0004640008000100 */
[----:B--2---:R-:W-:Y:S01]  /*0c70*/  NOP ;  /* 0x0000000000007918 */ /* 0x004fe20000000000 */
.L_x_14:
        /* <DEDUP_REMOVED lines=18> */
.L_x_15:
[----:B-1----:R-:W1:Y:S01]  /*0da0*/  S2UR UR5, SR_CTAID.X ;  /* 0x00000000000579c3 */ /* 0x002e620000002500 */
[----:B------:R-:W-:-:S05]  /*0db0*/  CS2R.32 R69, SR_CgaSize ;  /* 0x0000000000457805 */ /* 0x000fca0000008a00 */
[----:B------:R-:W-:-:S05]  /*0dc0*/  IMAD R69, R69, -0xa0, RZ ;  /* 0xffffff6045457824 */ /* 0x000fca00078e02ff */
[----:B------:R-:W-:-:S14]  /*0dd0*/  R2UR UR9, R69 ;  /* 0x00000000450972ca */ /* 0x000fdc00000e0000 */
[----:B------:R-:W2:Y:S01]  /*0de0*/  LDCU UR9, c[0x0][UR9+0x2b0] ;  /* 0x00005600090977ac */ /* 0x000ea20008000800 */
[----:B------:R-:W-:Y:S01]  /*0df0*/  NOP ;  /* 0x0000000000007918 */ /* 0x000fe20000000000 */
[----:B------:R-:W-:-:S05]  /*0e00*/  CS2R.32 R69, SR_CgaSize ;  /* 0x0000000000457805 */ /* 0x000fca0000008a00 */
[----:B------:R-:W-:-:S05]  /*0e10*/  IMAD R69, R69, -0xa0, RZ ;  /* 0xffffff6045457824 */ /* 0x000fca00078e02ff */
[----:B------:R-:W-:-:S14]  /*0e20*/  R2UR UR7, R69 ;  /* 0x00000000450772ca */ /* 0x000fdc00000e0000 */
[----:B------:R-:W3:Y:S01]  /*0e30*/  LDCU UR7, c[0x0][UR7+0x2b4] ;  /* 0x00005680070777ac */ /* 0x000ee20008000800 */
[----:B------:R-:W4:Y:S08]  /*0e40*/  S2UR UR4, SR_CTAID.Y ;  /* 0x00000000000479c3 */ /* 0x000f300000002600 */
[----:B------:R-:W3:Y:S01]  /*0e50*/  LDC R9, c[0x0][0xb24] ;  /* 0x0002c900ff097b82 */ /* 0x000ee20000000800 */
[----:B-1----:R-:W-:-:S02]  /*0e60*/  I2FP.F32.U32 R4, UR5 ;  /* 0x0000000500047c45 */ /* 0x002fc40008201000 */
[----:B------:R-:W-:-:S05]  /*0e70*/  CS2R.32 R5, SR_CgaSize ;  /* 0x0000000000057805 */ /* 0x000fca0000008a00 */
[----:B------:R-:W-:-:S06]  /*0e80*/  IMAD R5, R5, -0xa0, RZ ;  /* 0xffffff6005057824 */ /* 0x000fcc00078e02ff */
[----:B------:R-:W1:Y:S01]  /*0e90*/  LDC R5, c[0x0][R5+0x2a0] ;  /* 0x0000a80005057b82 */ /* 0x000e620000000800 */
[----:B------:R-:W-:Y:S01]  /*0ea0*/  MOV R69, UR5 ;  /* 0x0000000500457c02 */ /* 0x000fe20008000f00 */
[----:B--2---:R-:W-:Y:S01]  /*0eb0*/  FMUL R4, R4, UR9 ;  /* 0x0000000904047c20 */ /* 0x004fe20008400000 */
[----:B----4-:R-:W-:Y:S02]  /*0ec0*/  I2FP.F32.U32 R2, UR4 ;  /* 0x0000000400027c45 */ /* 0x010fe40008201000 */
[----:B------:R-:W-:-:S05]  /*0ed0*/  CS2R.32 R3, SR_CgaSize ;  /* 0x0000000000037805 */ /* 0x000fca0000008a00 */
[----:B------:R-:W-:-:S06]  /*0ee0*/  IMAD R3, R3, -0xa0, RZ ;  /* 0xffffff6003037824 */ /* 0x000fcc00078e02ff */
[----:B------:R-:W2:Y:S01]  /*0ef0*/  LDC R3, c[0x0][R3+0x2a4] ;  /* 0x0000a90003037b82 */ /* 0x000ea20000000800 */
[----:B------:R-:W4:Y:S01]  /*0f00*/  F2I.U32.TRUNC.NTZ R68, R4 ;  /* 0x0000000400447305 */ /* 0x000f22000020f000 */
[----:B------:R-:W-:Y:S01]  /*0f10*/  MOV R63, UR4 ;  /* 0x00000004003f7c02 */ /* 0x000fe20008000f00 */
[----:B---3--:R-:W-:-:S05]  /*0f20*/  FMUL R2, R2, UR7 ;  /* 0x0000000702027c20 */ /* 0x008fca0008400000 */
[----:B------:R-:W-:Y:S01]  /*0f30*/  BAR.SYNC.DEFER_BLOCKING 0x0 ;  /* 0x0000000000007b1d */ /* 0x000fe20000010000 */
[----:B------:R-:W-:-:S05]  /*0f40*/  ISETP.GE.AND P0, PT, R9, 0x1, PT ;  /* 0x000000010900780c */ /* 0x000fca0003f06270 */
[----:B------:R-:W3:Y:S02]  /*0f50*/  F2I.U32.TRUNC.NTZ R62, R2 ;  /* 0x00000002003e7305 */ /* 0x000ee4000020f000 */
[----:B------:R-:W2:Y:S01]  /*0f60*/  S2UR UR36, SR_CTAID.Z ;  /* 0x00000000002479c3 */ /* 0x000ea20000002700 */
[----:B----4-:R-:W-:-:S05]  /*0f70*/  IADD3 R68, PT, PT, -R68, RZ, RZ ;  /* 0x000000ff44447210 */ /* 0x010fca0007ffe1ff */
[----:B-1----:R-:W-:Y:S01]  /*0f80*/  IMAD R68, R5, R68, UR5 ;  /* 0x0000000505447e24 */ /* 0x002fe2000f8e0244 */
[----:B---3--:R-:W-:-:S05]  /*0f90*/  IADD3 R62, PT, PT, -R62, RZ, RZ ;  /* 0x000000ff3e3e7210 */ /* 0x008fca0007ffe1ff */
[----:B--2---:R-:W-:Y:S01]  /*0fa0*/  IMAD R62, R3, R62, UR4 ;  /* 0x00000004033e7e24 */ /* 0x004fe2000f8e023e */
[----:B------:R-:W-:Y:S06]  /*0fb0*/  @!P0 BRA `(.L_x_16) ;  /* 0x0000000000b88947 */ /* 0x000fec0003800000 */
[----:B------:R-:W1:Y:S01]  /*0fc0*/  LDC.64 R4, c[0x0][0xb18] ;  /* 0x0002c600ff047b82 */ /* 0x000e620000000a00 */
[----:B------:R-:W-:-:S07]  /*0fd0*/  ISETP.NE.AND P0, PT, R9, 0x1, PT ;  /* 0x000000010900780c */ /* 0x000fce0003f05270 */
[----:B------:R-:W2:Y:S08]  /*0fe0*/  LDC R10, c[0x0][0xb0c] ;  /* 0x0002c300ff0a7b82 */ /* 0x000eb00000000800 */
[----:B------:R-:W3:Y:S08]  /*0ff0*/  LDC R11, c[0x0][0x370] ;  /* 0x0000dc00ff0b7b82 */ /* 0x000ef00000000800 */
[----:B------:R-:W4:Y:S01]  /*1000*/  LDC R12, c[0x0][0x374] ;  /* 0x0000dd00ff0c7b82 */ /* 0x000f220000000800 */
[----:B-1----:R-:W-:-:S07]  /*1010*/  ISETP.NE.AND P1, PT, R4, 0x1, PT ;  /* 0x000000010400780c */ /* 0x002fce0003f25270 */
[----:B------:R-:W3:Y:S01]  /*1020*/  LDC.64 R6, c[0x0][0xb10] ;  /* 0x0002c400ff067b82 */ /* 0x000ee20000000a00 */
[----:B--2---:R-:W-:-:S07]  /*1030*/  ISETP.NE.AND P2, PT, R10, 0x1, PT ;  /* 0x000000010a00780c */ /* 0x004fce0003f45270 */
[----:B------:R-:W1:Y:S08]  /*1040*/  LDC R8, c[0x0][0xb20] ;  /* 0x0002c800ff087b82 */ /* 0x000e700000000800 */
[----:B------:R-:W2:Y:S01]  /*1050*/  LDC.64 R2, c[0x0][0xb28] ;  /* 0x0002ca00ff027b82 */ /* 0x000ea20000000a00 */
[----:B----4-:R-:W-:-:S04]  /*1060*/  IMAD.HI.U32 R13, R12, R5, RZ ;  /* 0x000000050c0d7227 */ /* 0x010fc800078e00ff */
[----:B------:R-:W-:-:S04]  /*1070*/  IMAD.HI.U32 R5, R63, R5, RZ ;  /* 0x000000053f057227 */ /* 0x000fc800078e00ff */
[----:B---3--:R-:W-:-:S04]  /*1080*/  IMAD.HI.U32 R14, R11, R6, RZ ;  /* 0x000000060b0e7227 */ /* 0x008fc800078e00ff */
[----:B------:R-:W-:Y:S01]  /*1090*/  IMAD.HI.U32 R16, R69, R6, RZ ;  /* 0x0000000645107227 */ /* 0x000fe200078e00ff */
[-C--:B------:R-:W-:Y:S02]  /*10a0*/  @P2 SHF.R.U32.HI R11, RZ, R7.reuse, R14 ;  /* 0x00000007ff0b2219 */ /* 0x080fe4000001160e */
[-C--:B-1----:R-:W-:Y:S02]  /*10b0*/  @P1 SHF.R.U32.HI R12, RZ, R8.reuse, R13 ;  /* 0x00000008ff0c1219 */ /* 0x082fe4000001160d */
[----:B------:R-:W-:Y:S02]  /*10c0*/  SHF.R.U32.HI R8, RZ, R8, R5 ;  /* 0x00000008ff087219 */ /* 0x000fe40000011605 */
[----:B------:R-:W-:Y:S02]  /*10d0*/  SHF.R.U32.HI R16, RZ, R7, R16 ;  /* 0x00000007ff107219 */ /* 0x000fe40000011610 */
[----:B------:R-:W-:Y:S01]  /*10e0*/  SEL R5, R63, R8, !P1 ;  /* 0x000000083f057207 */ /* 0x000fe20004800000 */
[----:B--2---:R-:W-:Y:S01]  /*10f0*/  IMAD.HI.U32 R14, R12, R2, RZ ;  /* 0x000000020c0e7227 */ /* 0x004fe200078e00ff */
[----:B------:R-:W-:-:S03]  /*1100*/  SEL R7, R69, R16, !P2 ;  /* 0x0000001045077207 */ /* 0x000fc60005000000 */
[----:B------:R-:W-:Y:S01]  /*1110*/  IMAD.HI.U32 R6, R11, R2, RZ ;  /* 0x000000020b067227 */ /* 0x000fe200078e00ff */
[----:B------:R-:W-:-:S04]  /*1120*/  @P0 SHF.R.U32.HI R12, RZ, R3, R14 ;  /* 0x00000003ff0c0219 */ /* 0x000fc8000001160e */
[----:B------:R-:W-:Y:S01]  /*1130*/  @P0 SHF.R.U32.HI R11, RZ, R3, R6 ;  /* 0x00000003ff0b0219 */ /* 0x000fe20000011606 */
[----:B------:R-:W-:-:S04]  /*1140*/  IMAD R12, R12, R9, RZ ;  /* 0x000000090c0c7224 */ /* 0x000fc800078e02ff */
[----:B------:R-:W-:Y:S01]  /*1150*/  IMAD R6, R11, R9, RZ ;  /* 0x000000090b067224 */ /* 0x000fe200078e02ff */
[----:B------:R-:W-:-:S04]  /*1160*/  ISETP.GE.AND P1, PT, R5, R12, PT ;  /* 0x0000000c0500720c */ /* 0x000fc80003f26270 */
[----:B------:R-:W-:Y:S01]  /*1170*/  ISETP.GE.OR P1, PT, R7, R6, P1 ;  /* 0x000000060700720c */ /* 0x000fe20000f26670 */
[----:B------:R-:W-:-:S05]  /*1180*/  IMAD.HI.U32 R6, R5, R2, RZ ;  /* 0x0000000205067227 */ /* 0x000fca00078e00ff */
[----:B------:R-:W-:-:S04]  /*1190*/  SHF.R.U32.HI R6, RZ, R3, R6 ;  /* 0x00000003ff067219 */ /* 0x000fc80000011606 */
[----:B------:R-:W-:-:S03]  /*11a0*/  SEL R6, R5, R6, !P0 ;  /* 0x0000000605067207 */ /* 0x000fc60004000000 */
[----:B------:R-:W-:Y:S01]  /*11b0*/  @!P1 IMAD.HI.U32 R8, R7, R2, RZ ;  /* 0x0000000207089227 */ /* 0x000fe200078e00ff */
[----:B------:R-:W-:-:S04]  /*11c0*/  IADD3 R2, PT, PT, -R6, RZ, RZ ;  /* 0x000000ff06027210 */ /* 0x000fc80007ffe1ff */
[----:B------:R-:W-:Y:S01]  /*11d0*/  @!P1 SHF.R.U32.HI R8, RZ, R3, R8 ;  /* 0x00000003ff089219 */ /* 0x000fe20000011608 */
[----:B------:R-:W-:-:S03]  /*11e0*/  IMAD R2, R9, R2, R5 ;  /* 0x0000000209027224 */ /* 0x000fc600078e0205 */
[----:B------:R-:W-:Y:S02]  /*11f0*/  @!P1 SEL R3, R7, R8, !P0 ;  /* 0x0000000807039207 */ /* 0x000fe40004000000 */
[----:B------:R-:W-:-:S03]  /*1200*/  IADD3 R8, PT, PT, -R5, RZ, RZ ;  /* 0x000000ff05087210 */ /* 0x000fc60007ffe1ff */
[--C-:B------:R-:W-:Y:S02]  /*1210*/  @!P1 IMAD.IADD R6, R6, 0x1, -R3.reuse ;  /* 0x0000000106069824 */ /* 0x100fe400078e0a03 */
[----:B------:R-:W-:Y:S01]  /*1220*/  @!P1 IMAD R3, R2, R11, R3 ;  /* 0x0000000b02039224 */ /* 0x000fe200078e0203 */
[----:B------:R-:W-:Y:S01]  /*1230*/  IADD3 R2, PT, PT, -R7, RZ, RZ ;  /* 0x000000ff07027210 */ /* 0x000fe20007ffe1ff */
[----:B------:R-:W-:Y:S02]  /*1240*/  @!P1 IMAD R5, R6, R9, R7 ;  /* 0x0000000906059224 */ /* 0x000fe400078e0207 */
[----:B------:R-:W-:Y:S02]  /*1250*/  IMAD R8, R4, R8, R63 ;  /* 0x0000000804087224 */ /* 0x000fe400078e023f */
[----:B------:R-:W-:Y:S02]  /*1260*/  @!P1 IMAD.MOV.U32 R7, RZ, RZ, R3 ;  /* 0x000000ffff079224 */ /* 0x000fe400078e0003 */
[----:B------:R-:W-:-:S02]  /*1270*/  IMAD R2, R10, R2, R69 ;  /* 0x000000020a027224 */ /* 0x000fc400078e0245 */
[----:B------:R-:W-:Y:S02]  /*1280*/  IMAD R63, R5, R4, R8 ;  /* 0x00000004053f7224 */ /* 0x000fe400078e0208 */
[----:B------:R-:W-:Y:S02]  /*1290*/  IMAD R69, R7, R10, R2 ;  /* 0x0000000a07457224 */ /* 0x000fe400078e0202 */
.L_x_16:
[----:B------:R-:W1:Y:S01]  /*12a0*/  LDCU UR4, c[0x0][0xb30] ;  /* 0x00016600ff0477ac */ /* 0x000e620008000800 */
[----:B------:R-:W2:Y:S08]  /*12b0*/  S2UR UR37, SR_CgaCtaId ;  /* 0x00000000002579c3 */ /* 0x000eb00000008800 */
[----:B------:R-:W3:Y:S01]  /*12c0*/  LDC R26, c[0x0][0xb24] ;  /* 0x0002c900ff1a7b82 */ /* 0x000ee20000000800 */
[----:B-1----:R-:W-:-:S09]  /*12d0*/  UISETP.NE.AND UP1, UPT, UR4, 0x1, UPT ;  /* 0x000000010400788c */ /* 0x002fd2000bf25270 */
[----:B--2---:R-:W-:Y:S05]  /*12e0*/  BRA.U UP1, `(.L_x_17) ;  /* 0x0000000101407547 */ /* 0x004fea000b800000 */
[----:B------:R-:W1:Y:S08]  /*12f0*/  LDC.64 R4, c[0x0][0xb10] ;  /* 0x0002c400ff047b82 */ /* 0x000e700000000a00 */
[----:B------:R-:W2:Y:S08]  /*1300*/  LDC.64 R2, c[0x0][0xb18] ;  /* 0x0002c600ff027b82 */ /* 0x000eb00000000a00 */
[----:B------:R-:W4:Y:S08]  /*1310*/  LDC R6, c[0x0][0xb20] ;  /* 0x0002c800ff067b82 */ /* 0x000f300000000800 */
[----:B------:R-:W3:Y:S01]  /*1320*/  LDC R8, c[0x0][0xb0c] ;  /* 0x0002c300ff087b82 */ /* 0x000ee20000000800 */
[----:B-1----:R-:W-:-:S05]  /*1330*/  IMAD.HI.U32 R4, R69, R4, RZ ;  /* 0x0000000445047227 */ /* 0x002fca00078e00ff */
[----:B------:R-:W-:Y:S01]  /*1340*/  SHF.R.U32.HI R4, RZ, R5, R4 ;  /* 0x00000005ff047219 */ /* 0x000fe20000011604 */
[----:B--2---:R-:W-:Y:S01]  /*1350*/  IMAD.HI.U32 R3, R63, R3, RZ ;  /* 0x000000033f037227 */ /* 0x004fe200078e00ff */
[----:B------:R-:W-:-:S04]  /*1360*/  ISETP.NE.AND P0, PT, R2, 0x1, PT ;  /* 0x000000010200780c */ /* 0x000fc80003f05270 */
[----:B----4-:R-:W-:-:S04]  /*1370*/  SHF.R.U32.HI R6, RZ, R6, R3 ;  /* 0x00000006ff067219 */ /* 0x010fc80000011603 */
[----:B------:R-:W-:Y:S02]  /*1380*/  SEL R3, R63, R6, !P0 ;  /* 0x000000063f037207 */ /* 0x000fe40004000000 */
[----:B---3--:R-:W-:-:S04]  /*1390*/  ISETP.NE.AND P1, PT, R8, 0x1, PT ;  /* 0x000000010800780c */ /* 0x008fc80003f25270 */
[----:B------:R-:W-:-:S05]  /*13a0*/  SEL R4, R69, R4, !P1 ;  /* 0x0000000445047207 */ /* 0x000fca0004800000 */
[----:B------:R-:W-:Y:S02]  /*13b0*/  IMAD.IADD R5, R3, 0x1, -R4 ;  /* 0x0000000103057824 */ /* 0x000fe400078e0a04 */
[----:B------:R-:W-:Y:S02]  /*13c0*/  IMAD.IADD R3, R4, 0x1, -R3 ;  /* 0x0000000104037824 */ /* 0x000fe400078e0a03 */
[----:B------:R-:W-:Y:S02]  /*13d0*/  IMAD R69, R5, R8, R69 ;  /* 0x0000000805457224 */ /* 0x000fe400078e0245 */
[----:B------:R-:W-:-:S07]  /*13e0*/  IMAD R63, R3, R2, R63 ;  /* 0x00000002033f7224 */ /* 0x000fce00078e023f */
.L_x_17:
[----:B------:R-:W-:Y:S01]  /*13f0*/  BAR.SYNC.DEFER_BLOCKING 0x0 ;  /* 0x0000000000007b1d */ /* 0x000fe20000010000 */
[----:B------:R-:W-:Y:S01]  /*1400*/  UISETP.NE.AND UP1, UPT, UR8, 0x2, UPT ;  /* 0x000000020800788c */ /* 0x000fe2000bf25270 */
[----:B------:R-:W-:Y:S02]  /*1410*/  ISETP.NE.OR P5, PT, R0, 0x2, !P5 ;  /* 0x000000020000780c */ /* 0x000fe40006fa5670 */
[----:B------:R-:W-:-:S06]  /*1420*/  LOP3.LUT R2, R86, 0x1f, RZ, 0xc0, !PT ;  /* 0x0000001f56027812 */ /* 0x000fcc00078ec0ff */
[----:B------:R-:W-:Y:S05]  /*1430*/  BRA.U UP1, `(.L_x_18) ;  /* 0x00000015016c7547 */ /* 0x000fea000b800000 */
[----:B------:R-:W1:Y:S01]  /*1440*/  LDCU UR13, c[0x0][0x38c] ;  /* 0x00007180ff0d77ac */ /* 0x000e620008000800 */
[----:B------:R-:W2:Y:S01]  /*1450*/  LDC R9, c[0x0][0x370] ;  /* 0x0000dc00ff097b82 */ /* 0x000ea20000000800 */
[----:B------:R-:W-:Y:S01]  /*1460*/  PLOP3.LUT P1, PT, PT, PT, UP2, 0x80, 0x8 ;  /* 0x000000000008781c */ /* 0x000fe20003f2f028 */
[----:B------:R-:W-:Y:S01]  /*1470*/  HFMA2 R12, -RZ, RZ, 0, 0 ;  /* 0x00000000ff0c7431 */ /* 0x000fe200000001ff */
[----:B------:R-:W-:Y:S01]  /*1480*/  ISETP.EQ.OR P4, PT, R2, RZ, P5 ;  /* 0x000000ff0200720c */ /* 0x000fe20002f82670 */
[----:B------:R-:W-:Y:S01]  /*1490*/  IMAD.MOV.U32 R15, RZ, RZ, 0x1 ;  /* 0x00000001ff0f7424 */ /* 0x000fe200078e00ff */
[----:B------:R-:W-:Y:S01]  /*14a0*/  PLOP3.LUT P1, PT, P1, PT, PT, 0x8, 0x80 ;  /* 0x000000000080781c */ /* 0x000fe20000f2e170 */
[----:B------:R-:W-:Y:S01]  /*14b0*/  IMAD.MOV.U32 R14, RZ, RZ, RZ ;  /* 0x000000ffff0e7224 */ /* 0x000fe200078e00ff */
[----:B------:R-:W-:Y:S01]  /*14c0*/  MOV R8, 0x1 ;  /* 0x0000000100087802 */ /* 0x000fe20000000f00 */
[----:B------:R-:W4:Y:S01]  /*14d0*/  LDC R0, c[0x0][0x374] ;  /* 0x0000dd00ff007b82 */ /* 0x000f220000000800 */
[----:B------:R-:W-:Y:S01]  /*14e0*/  IMAD.MOV.U32 R10, RZ, RZ, RZ ;  /* 0x000000ffff0a7224 */ /* 0x000fe200078e00ff */
[----:B------:R-:W2:Y:S01]  /*14f0*/  LDCU.64 UR22, c[0x0][0x348] ;  /* 0x00006900ff1677ac */ /* 0x000ea20008000a00 */
[----:B------:R-:W-:Y:S01]  /*1500*/  UMOV UR6, URZ ;  /* 0x000000ff00067c82 */ /* 0x000fe20008000000 */
[----:B-1----:R-:W-:-:S04]  /*1510*/  UIADD3 UR5, UPT, UPT, UR13, 0x7f, URZ ;  /* 0x0000007f0d057890 */ /* 0x002fc8000fffe0ff */
[----:B------:R-:W-:-:S04]  /*1520*/  USHF.R.S32.HI UR4, URZ, 0x1f, UR5 ;  /* 0x0000001fff047899 */ /* 0x000fc80008011405 */
[----:B------:R-:W-:-:S04]  /*1530*/  ULEA.HI UR4, UR4, UR5, URZ, 0x7 ;  /* 0x0000000504047291 */ /* 0x000fc8000f8f38ff */
[----:B------:R-:W-:Y:S02]  /*1540*/  USHF.R.S32.HI UR15, URZ, 0x7, UR4 ;  /* 0x00000007ff0f7899 */ /* 0x000fe40008011404 */
[----:B------:R-:W-:Y:S02]  /*1550*/  UIADD3 UR4, UPT, UPT, UR13, -0x1, URZ ;  /* 0xffffffff0d047890 */ /* 0x000fe4000fffe0ff */
[----:B------:R-:W-:Y:S02]  /*1560*/  UISETP.LT.U32.AND UP0, UPT, UR15, 0x9, UPT ;  /* 0x000000090f00788c */ /* 0x000fe4000bf01070 */
[----:B------:R-:W-:Y:S02]  /*1570*/  UISETP.GE.U32.AND UP1, UPT, UR4, -0xff, UPT ;  /* 0xffffff010400788c */ /* 0x000fe4000bf26070 */
[----:B------:R-:W-:Y:S02]  /*1580*/  USEL UR14, UR15, 0x9, UP0 ;  /* 0x000000090f0e7887 */ /* 0x000fe40008000000 */
[----:B------:R-:W-:-:S02]  /*1590*/  UIADD3 UR13, UPT, UPT, UR13, 0xfe, URZ ;  /* 0x000000fe0d0d7890 */ /* 0x000fc4000fffe0ff */
[----:B------:R-:W-:Y:S02]  /*15a0*/  UIADD3 UR5, UPT, UPT, UR14, -0x1, URZ ;  /* 0xffffffff0e057890 */ /* 0x000fe4000fffe0ff */
[----:B------:R-:W-:-:S03]  /*15b0*/  UIADD3 UR7, UPT, UPT, UR15, -UR14, URZ ;  /* 0x8000000e0f077290 */ /* 0x000fc6000fffe0ff */
[----:B------:R-:W-:-:S04]  /*15c0*/  @UP1 UIADD3 UR5, UPT, UPT, UR14, URZ, URZ ;  /* 0x000000ff0e051290 */ /* 0x000fc8000fffe0ff */
[----:B--2---:R-:W-:-:S12]  /*15d0*/  UIADD3 UR5, UPT, UPT, UR5, 0x1, URZ ;  /* 0x0000000105057890 */ /* 0x004fd8000fffe0ff */
.L_x_36:
[----:B------:R-:W-:Y:S01]  /*15e0*/  UISETP.NE.AND UP0, UPT, UR37, URZ, UPT ;  /* 0x000000ff2500728c */ /* 0x000fe2000bf05270 */
[----:B------:R-:W1:Y:S08]  /*15f0*/  S2UR UR37, SR_CgaCtaId ;  /* 0x00000000002579c3 */ /* 0x000e700000008800 */
[----:B------:R-:W-:Y:S05]  /*1600*/  BRA.U UP0, `(.L_x_19) ;  /* 0x0000000100347547 */ /* 0x000fea000b800000 */
[----:B------:R-:W2:Y:S01]  /*1610*/  S2R R2, SR_CgaCtaId ;  /* 0x0000000000027919 */ /* 0x000ea20000008800 */
[----:B------:R-:W-:-:S04]  /*1620*/  MOV R3, 0x400 ;  /* 0x0000040000037802 */ /* 0x000fc80000000f00 */
[----:B--2---:R-:W-:Y:S02]  /*1630*/  LEA R3, R2, R3, 0x18 ;  /* 0x0000000302037211 */ /* 0x004fe400078ec0ff */
[----:B------:R-:W-:-:S03]  /*1640*/  SHF.L.U32 R2, R8, 0x1f, RZ ;  /* 0x0000001f08027819 */ /* 0x000fc600000006ff */
[----:B------:R-:W-:-:S04]  /*1650*/  IMAD R3, R10, 0x8, R3 ;  /* 0x000000080a037824 */ /* 0x000fc800078e0203 */
[----:B------:R-:W2:Y:S02]  /*1660*/  SYNCS.PHASECHK.TRANS64.TRYWAIT P0, [R3+URZ+0x130], R2 ;  /* 0x00013002030075a7 */ /* 0x000ea400080011ff */
[----:B--2---:R-:W-:Y:S05]  /*1670*/  @!P0 BRA `(.L_x_20) ;  /* 0x0000005000348947 */ /* 0x004fea0003800000 */
.L_x_108:
[----:B------:R-:W-:Y:S01]  /*1680*/  VIADD R10, R10, 0x1 ;  /* 0x000000010a0a7836 */ /* 0x000fe20000000000 */
[----:B------:R2:W-:Y:S04]  /*1690*/  SYNCS.ARRIVE.TRANS64.A1T0 RZ, [R3+URZ+0x120], RZ ;  /* 0x000120ff03ff79a7 */ /* 0x0005e800081000ff */
[----:B------:R-:W-:-:S04]  /*16a0*/  ISETP.NE.AND P0, PT, R10, 0x2, PT ;  /* 0x000000020a00780c */ /* 0x000fc80003f05270 */
[----:B------:R-:W-:Y:S02]  /*16b0*/  SEL R10, R10, RZ, P0 ;  /* 0x000000ff0a0a7207 */ /* 0x000fe40000000000 */
[----:B--2---:R-:W-:-:S04]  /*16c0*/  SEL R3, RZ, 0x1, P0 ;  /* 0x00000001ff037807 */ /* 0x004fc80000000000 */
[----:B------:R-:W-:-:S07]  /*16d0*/  LOP3.LUT R8, R8, R3, RZ, 0x3c, !PT ;  /* 0x0000000308087212 */ /* 0x000fce00078e3cff */
.L_x_19:
[----:B------:R-:W-:Y:S01]  /*16e0*/  UMOV UR4, 0x400 ;  /* 0x0000040000047882 */ /* 0x000fe20000000000 */
[----:B------:R-:W-:Y:S01]  /*16f0*/  SHF.L.U32 R2, R15, 0x1f, RZ ;  /* 0x0000001f0f027819 */ /* 0x000fe200000006ff */
[----:B-1----:R-:W-:Y:S01]  /*1700*/  ULEA UR4, UR37, UR4, 0x18 ;  /* 0x0000000425047291 */ /* 0x002fe2000f8ec0ff */
[----:B------:R-:W-:Y:S01]  /*1710*/  R2UR UR35, R69 ;  /* 0x00000000452372ca */ /* 0x000fe200000e0000 */
[----:B------:R-:W-:Y:S01]  /*1720*/  UISETP.GE.U32.AND UP0, UPT, UR13, 0xff, UPT ;  /* 0x000000ff0d00788c */ /* 0x000fe2000bf06070 */
[----:B------:R-:W-:Y:S01]  /*1730*/  R2UR UR19, R63 ;  /* 0x000000003f1372ca */ /* 0x000fe200000e0000 */
[----:B------:R-:W-:Y:S01]  /*1740*/  ULEA UR8, UR6, UR4, 0x3 ;  /* 0x0000000406087291 */ /* 0x000fe2000f8e18ff */
[----:B------:R-:W-:-:S08]  /*1750*/  UMOV UR29, URZ ;  /* 0x000000ff001d7c82 */ /* 0x000fd00008000000 */
[----:B------:R1:W2:Y:S01]  /*1760*/  SYNCS.PHASECHK.TRANS64.TRYWAIT P0, [UR8+0x48], R2 ;  /* 0x00004802ff0075a7 */ /* 0x0002a20008001108 */
[----:B------:R-:W-:Y:S02]  /*1770*/  USHF.L.U32 UR35, UR35, 0x6, URZ ;  /* 0x0000000623237899 */ /* 0x000fe400080006ff */
[----:B------:R-:W-:Y:S01]  /*1780*/  USHF.L.U32 UR19, UR19, 0x5, URZ ;  /* 0x0000000513137899 */ /* 0x000fe200080006ff */
[----:B------:R-:W-:Y:S11]  /*1790*/  BRA.U !UP0, `(.L_x_21) ;  /* 0x0000000108d87547 */ /* 0x000ff6000b800000 */
[----:B------:R-:W-:Y:S01]  /*17a0*/  UMOV UR21, URZ ;  /* 0x000000ff00157c82 */ /* 0x000fe20008000000 */
[----:B------:R-:W-:-:S05]  /*17b0*/  UMOV UR42, UR6 ;  /* 0x00000006002a7c82 */ /* 0x000fca0008000000 */
.L_x_26:
[----:B-1----:R-:W-:Y:S01]  /*17c0*/  ULEA UR33, UR42, UR4, 0x3 ;  /* 0x000000042a217291 */ /* 0x002fe2000f8e18ff */
[----:B--2---:R-:W-:Y:S01]  /*17d0*/  @!P5 MOV R3, 0x6000 ;  /* 0x000060000003d802 */ /* 0x004fe20000000f00 */
[----:B--2---:R-:W-:Y:S10]  /*17e0*/  @P0 BRA `(.L_x_22) ;  /* 0x00000000000c0947 */ /* 0x004ff40003800000 */
[----:B------:R-:W-:-:S04]  /*17f0*/  SHF.L.U32 R5, R15, 0x1f, RZ ;  /* 0x0000001f0f057819 */ /* 0x000fc800000006ff */
[----:B------:R-:W2:Y:S02]  /*1800*/  SYNCS.PHASECHK.TRANS64.TRYWAIT P0, [UR33+0x48], R5 ;  /* 0x00004805ff0075a7 */ /* 0x000ea40008001121 */
[----:B--2---:R-:W-:Y:S05]  /*1810*/  @!P0 BRA `(.L_x_23) ;  /* 0x0000004c00e08947 */ /* 0x004fea0003800000 */
.L_x_22:
[----:B------:R2:W-:Y:S01]  /*1820*/  @!P5 SYNCS.ARRIVE.TRANS64 RZ, [UR33], R3 ;  /* 0x00000003ffffd9a7 */ /* 0x0005e20008000021 */
[----:B------:R-:W-:Y:S04]  /*1830*/  BSSY.RECONVERGENT B0, `(.L_x_24) ;  /* 0x0000003000007945 */ /* 0x000fe80003800200 */
[----:B------:R-:W-:Y:S05]  /*1840*/  @P4 BRA `(.L_x_25) ;  /* 0x0000000000044947 */ /* 0x000fea0003800000 */
[----:B------:R-:W-:Y:S05]  /*1850*/  BPT.TRAP 0x1 ;  /* 0x000000040000795c */ /* 0x000fea0000300000 */
.L_x_25:
[----:B------:R-:W-:Y:S05]  /*1860*/  BSYNC.RECONVERGENT B0 ;  /* 0x0000000000007941 */ /* 0x000fea0003800200 */
.L_x_24:
[----:B------:R-:W-:Y:S02]  /*1870*/  UIADD3 UR6, UPT, UPT, UR42, 0x1, URZ ;  /* 0x000000012a067890 */ /* 0x000fe4000fffe0ff */
[----:B------:R-:W-:Y:S02]  /*1880*/  ULEA UR24, UR42, UR4, 0xe ;  /* 0x000000042a187291 */ /* 0x000fe4000f8e70ff */
[----:B------:R-:W-:Y:S02]  /*1890*/  UISETP.NE.AND UP0, UPT, UR6, 0x9, UPT ;  /* 0x000000090600788c */ /* 0x000fe4000bf05270 */
[----:B------:R-:W-:Y:S02]  /*18a0*/  UIADD3 UR40, UP1, UPT, UR22, 0x80, URZ ;  /* 0x0000008016287890 */ /* 0x000fe4000ff3e0ff */
[----:B------:R-:W-:Y:S02]  /*18b0*/  USEL UR9, URZ, 0x1, UP0 ;  /* 0x00000001ff097887 */ /* 0x000fe40008000000 */
[----:B------:R-:W-:-:S02]  /*18c0*/  USEL UR6, UR6, URZ, UP0 ;  /* 0x000000ff06067287 */ /* 0x000fc40008000000 */
[----:B------:R-:W-:Y:S02]  /*18d0*/  USHF.L.U32 UR34, UR21, 0x7, URZ ;  /* 0x0000000715227899 */ /* 0x000fe400080006ff */
[----:B------:R-:W-:Y:S01]  /*18e0*/  ULEA UR8, UR6, UR4, 0x3 ;  /* 0x0000000406087291 */ /* 0x000fe2000f8e18ff */
[----:B------:R-:W-:Y:S01]  /*18f0*/  LOP3.LUT R15, R15, UR9, RZ, 0x3c, !PT ;  /* 0x000000090f0f7c12 */ /* 0x000fe2000f8e3cff */
[----:B------:R-:W-:Y:S02]  /*1900*/  UIADD3 UR38, UP0, UPT, UR22, 0x180, URZ ;  /* 0x0000018016267890 */ /* 0x000fe4000ff1e0ff */
[----:B------:R-:W-:Y:S01]  /*1910*/  UIADD3.X UR41, UPT, UPT, URZ, UR23, URZ, UP1, !UPT ;  /* 0x00000017ff297290 */ /* 0x000fe20008ffe4ff */
[----:B-1----:R-:W-:Y:S01]  /*1920*/  SHF.L.U32 R2, R15, 0x1f, RZ ;  /* 0x0000001f0f027819 */ /* 0x002fe200000006ff */
[----:B------:R-:W-:Y:S02]  /*1930*/  UIADD3 UR32, UPT, UPT, UR24, 0x2400, URZ ;  /* 0x0000240018207890 */ /* 0x000fe4000fffe0ff */
[----:B------:R-:W-:Y:S01]  /*1940*/  UIADD3 UR26, UPT, UPT, UR34, 0x40, URZ ;  /* 0x00000040221a7890 */ /* 0x000fe2000fffe0ff */
[----:B------:R1:W1:Y:S01]  /*1950*/  SYNCS.PHASECHK.TRANS64.TRYWAIT P0, [UR8+0x48], R2 ;  /* 0x00004802ff0075a7 */ /* 0x0002620008001108 */
[----:B------:R-:W-:-:S02]  /*1960*/  ULEA UR8, UR42, UR4, 0xd ;  /* 0x000000042a087291 */ /* 0x000fc4000f8e68ff */
[----:B------:R-:W-:Y:S02]  /*1970*/  UIADD3 UR24, UPT, UPT, UR24, 0x4400, URZ ;  /* 0x0000440018187890 */ /* 0x000fe4000fffe0ff */
[----:B------:R-:W-:Y:S02]  /*1980*/  UIADD3.X UR39, UPT, UPT, URZ, UR23, URZ, UP0, !UPT ;  /* 0x00000017ff277290 */ /* 0x000fe400087fe4ff */
[----:B------:R-:W-:Y:S02]  /*1990*/  UIADD3 UR16, UPT, UPT, UR8, 0x26400, URZ ;  /* 0x0002640008107890 */ /* 0x000fe4000fffe0ff */
[----:B------:R-:W-:Y:S01]  /*19a0*/  UIADD3 UR8, UPT, UPT, UR8, 0x27400, URZ ;  /* 0x0002740008087890 */ /* 0x000fe2000fffe0ff */
[----:B------:R-:W-:Y:S01]  /*19b0*/  UMOV UR30, 0x0 ;  /* 0x00000000001e7882 */ /* 0x000fe20000000000 */
[----:B------:R-:W-:Y:S01]  /*19c0*/  UMOV UR31, 0x10000000 ;  /* 0x10000000001f7882 */ /* 0x000fe20000000000 */
[----:B------:R-:W-:Y:S01]  /*19d0*/  UMOV UR25, UR33 ;  /* 0x0000002100197c82 */ /* 0x000fe20008000000 */
[----:B------:R-:W-:Y:S01]  /*19e0*/  UMOV UR27, UR35 ;  /* 0x00000023001b7c82 */ /* 0x000fe20008000000 */
[----:B------:R-:W-:Y:S01]  /*19f0*/  UMOV UR28, UR36 ;  /* 0x00000024001c7c82 */ /* 0x000fe20008000000 */
[----:B------:R-:W-:Y:S01]  /*1a00*/  UMOV UR17, UR33 ;  /* 0x0000002100117c82 */ /* 0x000fe20008000000 */
[----:B------:R-:W-:Y:S01]  /*1a10*/  UMOV UR20, UR36 ;  /* 0x0000002400147c82 */ /* 0x000fe20008000000 */
[----:B------:R-:W-:Y:S01]  /*1a20*/  UMOV UR18, UR34 ;  /* 0x0000002200127c82 */ /* 0x000fe20008000000 */
[----:B------:R1:W-:Y:S01]  /*1a30*/  UTMALDG.3D [UR32], [UR40], desc[UR30] ;  /* 0x00001e20280075b4 */ /* 0x0003e20008011000 */
[----:B------:R-:W-:Y:S01]  /*1a40*/  UMOV UR11, UR19 ;  /* 0x00000013000b7c82 */ /* 0x000fe20008000000 */
[----:B------:R-:W-:Y:S01]  /*1a50*/  UMOV UR12, UR36 ;  /* 0x00000024000c7c82 */ /* 0x000fe20008000000 */
[----:B------:R-:W-:Y:S01]  /*1a60*/  UMOV UR9, UR33 ;  /* 0x0000002100097c82 */ /* 0x000fe20008000000 */
[----:B------:R-:W-:Y:S01]  /*1a70*/  UMOV UR10, UR26 ;  /* 0x0000001a000a7c82 */ /* 0x000fe20008000000 */
[----:B------:R-:W-:Y:S01]  /*1a80*/  UIADD3 UR21, UPT, UPT, UR21, 0x1, URZ ;  /* 0x0000000115157890 */ /* 0x000fe2000fffe0ff */
[----:B------:R-:W-:Y:S01]  /*1a90*/  UMOV UR29, UR5 ;  /* 0x00000005001d7c82 */ /* 0x000fe20008000000 */
[----:B------:R1:W-:Y:S02]  /*1aa0*/  UTMALDG.3D [UR24], [UR40], desc[UR30] ;  /* 0x00001e18280075b4 */ /* 0x0003e40008011000 */
[----:B------:R-:W-:Y:S01]  /*1ab0*/  UISETP.NE.AND UP0, UPT, UR21, UR5, UPT ;  /* 0x000000051500728c */ /* 0x000fe2000bf05270 */
[----:B------:R-:W-:Y:S01]  /*1ac0*/  UMOV UR42, UR6 ;  /* 0x00000006002a7c82 */ /* 0x000fe20008000000 */
[----:B------:R1:W-:Y:S01]  /*1ad0*/  UTMALDG.3D [UR16], [UR38], desc[UR30] ;  /* 0x00001e10260075b4 */ /* 0x0003e20008011000 */
[----:B------:R1:W-:Y:S06]  /*1ae0*/  UTMALDG.3D [UR8], [UR38], desc[UR30] ;  /* 0x00001e08260075b4 */ /* 0x0003ec0008011000 */
[----:B------:R-:W-:Y:S05]  /*1af0*/  BRA.U UP0, `(.L_x_26) ;  /* 0xfffffffd00307547 */ /* 0x000fea000b83ffff */
.L_x_21:
[----:B-1----:R-:W-:Y:S01]  /*1b00*/  ULEA UR8, UR6, UR4, 0x3 ;  /* 0x0000000406087291 */ /* 0x002fe2000f8e18ff */
[----:B------:R-:W-:Y:S01]  /*1b10*/  SHF.L.U32 R2, R15, 0x1f, RZ ;  /* 0x0000001f0f027819 */ /* 0x000fe200000006ff */
[----:B------:R-:W-:Y:S01]  /*1b20*/  @!P1 SYNCS.ARRIVE.TRANS64.A1T0 RZ, [UR4+0xb8], RZ ;  /* 0x0000b8ffffff99a7 */ /* 0x000fe20008100004 */
[----:B------:R-:W-:-:S06]  /*1b30*/  UISETP.GT.AND UP0, UPT, UR15, UR14, UPT ;  /* 0x0000000e0f00728c */ /* 0x000fcc000bf04270 */
[----:B--2---:R1:W2:Y:S03]  /*1b40*/  SYNCS.PHASECHK.TRANS64.TRYWAIT P0, [UR8+0x48], R2 ;  /* 0x00004802ff0075a7 */ /* 0x0042a60008001108 */
[----:B------:R-:W-:Y:S05]  /*1b50*/  BRA.U !UP0, `(.L_x_27) ;  /* 0x0000000108d47547 */ /* 0x000fea000b800000 */
[----:B------:R-:W-:Y:S01]  /*1b60*/  UIADD3 UR21, UPT, UPT, UR7, UR29, URZ ;  /* 0x0000001d07157290 */ /* 0x000fe2000fffe0ff */
[----:B------:R-:W-:-:S11]  /*1b70*/  UMOV UR42, UR6 ;  /* 0x00000006002a7c82 */ /* 0x000fd60008000000 */
.L_x_32:
[----:B-1----:R-:W-:Y:S01]  /*1b80*/  ULEA UR33, UR42, UR4, 0x3 ;  /* 0x000000042a217291 */ /* 0x002fe2000f8e18ff */
[----:B--2---:R-:W-:Y:S01]  /*1b90*/  @!P5 MOV R3, 0x6000 ;  /* 0x000060000003d802 */ /* 0x004fe20000000f00 */
[----:B--2---:R-:W-:Y:S10]  /*1ba0*/  @P0 BRA `(.L_x_28) ;  /* 0x00000000000c0947 */ /* 0x004ff40003800000 */
[----:B------:R-:W-:-:S04]  /*1bb0*/  SHF.L.U32 R5, R15, 0x1f, RZ ;  /* 0x0000001f0f057819 */ /* 0x000fc800000006ff */
[----:B------:R-:W2:Y:S02]  /*1bc0*/  SYNCS.PHASECHK.TRANS64.TRYWAIT P0, [UR33+0x48], R5 ;  /* 0x00004805ff0075a7 */ /* 0x000ea40008001121 */
[----:B--2---:R-:W-:Y:S05]  /*1bd0*/  @!P0 BRA `(.L_x_29) ;  /* 0x0000004c00088947 */ /* 0x004fea0003800000 */
.L_x_28:
[----:B------:R2:W-:Y:S01]  /*1be0*/  @!P5 SYNCS.ARRIVE.TRANS64 RZ, [UR33], R3 ;  /* 0x00000003ffffd9a7 */ /* 0x0005e20008000021 */
[----:B------:R-:W-:Y:S04]  /*1bf0*/  BSSY.RECONVERGENT B0, `(.L_x_30) ;  /* 0x0000003000007945 */ /* 0x000fe80003800200 */
[----:B------:R-:W-:Y:S05]  /*1c00*/  @P4 BRA `(.L_x_31) ;  /* 0x0000000000044947 */ /* 0x000fea0003800000 */
[----:B------:R-:W-:Y:S05]  /*1c10*/  BPT.TRAP 0x1 ;  /* 0x000000040000795c */ /* 0x000fea0000300000 */
.L_x_31:
[----:B------:R-:W-:Y:S05]  /*1c20*/  BSYNC.RECONVERGENT B0 ;  /* 0x0000000000007941 */ /* 0x000fea0003800200 */
.L_x_30:
        /* <DEDUP_REMOVED lines=32> */
[----:B------:R-:W-:Y:S01]  /*1e30*/  UMOV UR10, UR26 ;  /* 0x0000001a000a7c82 */ /* 0x000fe20008000000 */
[----:B------:R-:W-:Y:S01]  /*1e40*/  UIADD3 UR29, UPT, UPT, UR29, 0x1, URZ ;  /* 0x000000011d1d7890 */ /* 0x000fe2000fffe0ff */
[----:B------:R1:W-:Y:S01]  /*1e50*/  UTMALDG.3D [UR24], [UR40], desc[UR30] ;  /* 0x00001e18280075b4 */ /* 0x0003e20008011000 */
[----:B------:R-:W-:-:S02]  /*1e60*/  UMOV UR42, UR6 ;  /* 0x00000006002a7c82 */ /* 0x000fc40008000000 */
[----:B------:R-:W-:Y:S01]  /*1e70*/  UISETP.NE.AND UP0, UPT, UR29, UR21, UPT ;  /* 0x000000151d00728c */ /* 0x000fe2000bf05270 */
[----:B------:R1:W-:Y:S01]  /*1e80*/  UTMALDG.3D [UR16], [UR38], desc[UR30] ;  /* 0x00001e10260075b4 */ /* 0x0003e20008011000 */
[----:B------:R1:W-:Y:S07]  /*1e90*/  UTMALDG.3D [UR8], [UR38], desc[UR30] ;  /* 0x00001e08260075b4 */ /* 0x0003ee0008011000 */
[----:B------:R-:W-:Y:S05]  /*1ea0*/  BRA.U UP0, `(.L_x_32) ;  /* 0xfffffffd00347547 */ /* 0x000fea000b83ffff */
.L_x_27:
[----:B-1----:R-:W-:Y:S01]  /*1eb0*/  LEA R2, R14, UR4, 0x3 ;  /* 0x000000040e027c11 */ /* 0x002fe2000f8e18ff */
[----:B------:R-:W-:Y:S01]  /*1ec0*/  NOP ;  /* 0x0000000000007918 */ /* 0x000fe20000000000 */
[----:B--2---:R-:W-:Y:S02]  /*1ed0*/  SHF.L.U32 R3, R12, 0x1f, RZ ;  /* 0x0000001f0c037819 */ /* 0x004fe400000006ff */
[----:B------:R-:W-:Y:S02]  /*1ee0*/  LEA R4, R14, UR4, 0x4 ;  /* 0x000000040e047c11 */ /* 0x000fe4000f8e20ff */
[----:B------:R-:W1:Y:S02]  /*1ef0*/  SYNCS.PHASECHK.TRANS64.TRYWAIT P0, [R2+URZ+0xc0], R3 ;  /* 0x0000c003020075a7 */ /* 0x000e6400080011ff */
[----:B-1----:R-:W-:Y:S05]  /*1f00*/  @!P0 BRA `(.L_x_33) ;  /* 0x0000004800548947 */ /* 0x002fea0003800000 */
.L_x_111:
[----:B------:R-:W2:Y:S01]  /*1f10*/  LDS.128 R4, [R4+0x150] ;  /* 0x0001500004047984 */ /* 0x000ea20000000c00 */
[----:B---3--:R-:W-:Y:S01]  /*1f20*/  ISETP.GE.AND P0, PT, R26, 0x1, PT ;  /* 0x000000011a00780c */ /* 0x008fe20003f06270 */
[----:B-1----:R-:W-:Y:S01]  /*1f30*/  VIADD R2, R2, 0xd0 ;  /* 0x000000d002027836 */ /* 0x002fe20000000000 */
[----:B------:R-:W-:Y:S01]  /*1f40*/  @!PT LDS RZ, [RZ] ;  /* 0x00000000fffff984 */ /* 0x000fe20000000800 */
[----:B------:R-:W-:Y:S01]  /*1f50*/  @!PT LDS RZ, [RZ] ;  /* 0x00000000fffff984 */ /* 0x000fe20000000800 */
[----:B------:R-:W-:Y:S01]  /*1f60*/  @!PT LDS RZ, [RZ] ;  /* 0x00000000fffff984 */ /* 0x000fe20000000800 */
[----:B------:R-:W-:Y:S01]  /*1f70*/  @!PT LDS RZ, [RZ] ;  /* 0x00000000fffff984 */ /* 0x000fe20000000800 */
[----:B------:R1:W-:Y:S06]  /*1f80*/  MEMBAR.ALL.CTA ;  /* 0x0000000000007992 */ /* 0x0003ec0000008000 */
[----:B-1----:R-:W1:Y:S01]  /*1f90*/  FENCE.VIEW.ASYNC.S ;  /* 0x00000000000073c6 */ /* 0x002e620000000000 */
[----:B------:R-:W-:-:S04]  /*1fa0*/  PRMT R2, RZ, 0x654, R2 ;  /* 0x00000654ff027816 */ /* 0x000fc80000000002 */
[----:B-1----:R1:W-:Y:S01]  /*1fb0*/  SYNCS.ARRIVE.TRANS64.RED.A1T0 RZ, [R2+URZ], RZ ;  /* 0x000000ff02ff79a7 */ /* 0x0023e200081004ff */
[----:B--2---:R-:W-:-:S13]  /*1fc0*/  LOP3.LUT P2, RZ, R6, 0x1, RZ, 0xc0, !PT ;  /* 0x0000000106ff7812 */ /* 0x004fda000784c0ff */
[----:B------:R-:W-:Y:S01]  /*1fd0*/  @P2 SHF.R.U32.HI R3, RZ, 0x10, R5 ;  /* 0x00000010ff032819 */ /* 0x000fe20000011605 */
[----:B------:R-:W-:Y:S01]  /*1fe0*/  VOTEU.ANY UP0, P2 ;  /* 0x0000000000ff7886 */ /* 0x000fe20001000100 */
[----:B------:R-:W-:Y:S02]  /*1ff0*/  @P2 MOV R13, R4 ;  /* 0x00000004000d2202 */ /* 0x000fe40000000f00 */
[----:B------:R-:W-:Y:S02]  /*2000*/  @P2 R2UR.BROADCAST UR8, R3 ;  /* 0x00000000030822ca */ /* 0x000fe400008e0000 */
[----:B------:R-:W-:-:S11]  /*2010*/  @P2 LOP3.LUT R11, R5, 0xffff, RZ, 0xc0, !PT ;  /* 0x0000ffff050b2812 */ /* 0x000fd600078ec0ff */
[----:B------:R-:W-:Y:S01]  /*2020*/  @UP0 UMOV UR36, UR8 ;  /* 0x0000000800240c82 */ /* 0x000fe20008000000 */
[----:B-1----:R-:W-:Y:S05]  /*2030*/  @!P0 BRA `(.L_x_34) ;  /* 0x0000000000b88947 */ /* 0x002fea0003800000 */
[----:B------:R-:W4:Y:S01]  /*2040*/  LDC.64 R4, c[0x0][0xb18] ;  /* 0x0002c600ff047b82 */ /* 0x000f220000000a00 */
[----:B------:R-:W-:-:S07]  /*2050*/  ISETP.NE.AND P3, PT, R26, 0x1, PT ;  /* 0x000000011a00780c */ /* 0x000fce0003f65270 */
[----:B------:R-:W1:Y:S08]  /*2060*/  LDC.64 R6, c[0x0][0xb10] ;  /* 0x0002c400ff067b82 */ /* 0x000e700000000a00 */
[----:B------:R-:W2:Y:S08]  /*2070*/  LDC R16, c[0x0][0xb20] ;  /* 0x0002c800ff107b82 */ /* 0x000eb00000000800 */
[----:B------:R-:W3:Y:S01]  /*2080*/  LDC R18, c[0x0][0xb0c] ;  /* 0x0002c300ff127b82 */ /* 0x000ee20000000800 */
[----:B----4-:R-:W-:Y:S01]  /*2090*/  IMAD.HI.U32 R17, R0, R5, RZ ;  /* 0x0000000500117227 */ /* 0x010fe200078e00ff */
[----:B------:R-:W-:-:S03]  /*20a0*/  ISETP.NE.AND P0, PT, R4, 0x1, PT ;  /* 0x000000010400780c */ /* 0x000fc60003f05270 */
[----:B------:R-:W-:-:S03]  /*20b0*/  IMAD.HI.U32 R5, R11, R5, RZ ;  /* 0x000000050b057227 */ /* 0x000fc600078e00ff */
[----:B------:R-:W4:Y:S01]  /*20c0*/  LDC.64 R2, c[0x0][0xb28] ;  /* 0x0002ca00ff027b82 */ /* 0x000f220000000a00 */
[----:B-1----:R-:W-:-:S04]  /*20d0*/  IMAD.HI.U32 R20, R9, R6, RZ ;  /* 0x0000000609147227 */ /* 0x002fc800078e00ff */
[----:B------:R-:W-:Y:S01]  /*20e0*/  IMAD.HI.U32 R22, R13, R6, RZ ;  /* 0x000000060d167227 */ /* 0x000fe200078e00ff */
[----:B------:R-:W-:Y:S02]  /*20f0*/  SHF.R.U32.HI R20, RZ, R7, R20 ;  /* 0x00000007ff147219 */ /* 0x000fe40000011614 */
[-C--:B--2---:R-:W-:Y:S02]  /*2100*/  SHF.R.U32.HI R17, RZ, R16.reuse, R17 ;  /* 0x00000010ff117219 */ /* 0x084fe40000011611 */
[----:B------:R-:W-:Y:S02]  /*2110*/  SHF.R.U32.HI R16, RZ, R16, R5 ;  /* 0x00000010ff107219 */ /* 0x000fe40000011605 */
[----:B------:R-:W-:Y:S02]  /*2120*/  SEL R17, R0, R17, !P0 ;  /* 0x0000001100117207 */ /* 0x000fe40004000000 */
[----:B------:R-:W-:Y:S02]  /*2130*/  SHF.R.U32.HI R22, RZ, R7, R22 ;  /* 0x00000007ff167219 */ /* 0x000fe40000011616 */
[----:B---3--:R-:W-:-:S02]  /*2140*/  ISETP.NE.AND P1, PT, R18, 0x1, PT ;  /* 0x000000011200780c */ /* 0x008fc40003f25270 */
[----:B------:R-:W-:Y:S02]  /*2150*/  SEL R5, R11, R16, !P0 ;  /* 0x000000100b057207 */ /* 0x000fe40004000000 */
[----:B------:R-:W-:Y:S02]  /*2160*/  SEL R19, R9, R20, !P1 ;  /* 0x0000001409137207 */ /* 0x000fe40004800000 */
[----:B------:R-:W-:Y:S01]  /*2170*/  SEL R7, R13, R22, !P1 ;  /* 0x000000160d077207 */ /* 0x000fe20004800000 */
[----:B----4-:R-:W-:-:S04]  /*2180*/  IMAD.HI.U32 R20, R17, R2, RZ ;  /* 0x0000000211147227 */ /* 0x010fc800078e00ff */
        /* <DEDUP_REMOVED lines=10> */
[----:B------:R-:W-:-:S04]  /*2230*/  @!P0 IMAD.HI.U32 R16, R7, R2, RZ ;  /* 0x0000000207108227 */ /* 0x000fc800078e00ff */
[----:B------:R-:W-:Y:S01]  /*2240*/  IMAD.MOV R2, RZ, RZ, -R6 ;  /* 0x000000ffff027224 */ /* 0x000fe200078e0a06 */
[----:B------:R-:W-:-:S03]  /*2250*/  @!P0 SHF.R.U32.HI R16, RZ, R3, R16 ;  /* 0x00000003ff108219 */ /* 0x000fc60000011610 */
[----:B------:R-:W-:Y:S01]  /*2260*/  IMAD R2, R26, R2, R5 ;  /* 0x000000021a027224 */ /* 0x000fe200078e0205 */
        /* <DEDUP_REMOVED lines=11> */
.L_x_34:
[----:B------:R-:W1:Y:S02]  /*2320*/  LDCU UR8, c[0x0][0xb30] ;  /* 0x00016600ff0877ac */ /* 0x000e640008000800 */
[----:B-1----:R-:W-:-:S09]  /*2330*/  UISETP.NE.AND UP0, UPT, UR8, 0x1, UPT ;  /* 0x000000010800788c */ /* 0x002fd2000bf05270 */
[----:B------:R-:W-:Y:S05]  /*2340*/  BRA.U UP0, `(.L_x_35) ;  /* 0x0000000100407547 */ /* 0x000fea000b800000 */
[----:B------:R-:W1:Y:S08]  /*2350*/  LDC.64 R4, c[0x0][0xb10] ;  /* 0x0002c400ff047b82 */ /* 0x000e700000000a00 */
[----:B------:R-:W2:Y:S08]  /*2360*/  LDC.64 R2, c[0x0][0xb18] ;  /* 0x0002c600ff027b82 */ /* 0x000eb00000000a00 */
[----:B------:R-:W3:Y:S08]  /*2370*/  LDC R6, c[0x0][0xb20] ;  /* 0x0002c800ff067b82 */ /* 0x000ef00000000800 */
[----:B------:R-:W4:Y:S01]  /*2380*/  LDC R16, c[0x0][0xb0c] ;  /* 0x0002c300ff107b82 */ /* 0x000f220000000800 */
[----:B-1----:R-:W-:-:S05]  /*2390*/  IMAD.HI.U32 R4, R13, R4, RZ ;  /* 0x000000040d047227 */ /* 0x002fca00078e00ff */
[----:B------:R-:W-:Y:S01]  /*23a0*/  SHF.R.U32.HI R4, RZ, R5, R4 ;  /* 0x00000005ff047219 */ /* 0x000fe20000011604 */
[----:B--2---:R-:W-:Y:S01]  /*23b0*/  IMAD.HI.U32 R3, R11, R3, RZ ;  /* 0x000000030b037227 */ /* 0x004fe200078e00ff */
[----:B------:R-:W-:-:S04]  /*23c0*/  ISETP.NE.AND P0, PT, R2, 0x1, PT ;  /* 0x000000010200780c */ /* 0x000fc80003f05270 */
[----:B---3--:R-:W-:-:S04]  /*23d0*/  SHF.R.U32.HI R6, RZ, R6, R3 ;  /* 0x00000006ff067219 */ /* 0x008fc80000011603 */
[----:B------:R-:W-:Y:S02]  /*23e0*/  SEL R3, R11, R6, !P0 ;  /* 0x000000060b037207 */ /* 0x000fe40004000000 */
[----:B----4-:R-:W-:-:S04]  /*23f0*/  ISETP.NE.AND P1, PT, R16, 0x1, PT ;  /* 0x000000011000780c */ /* 0x010fc80003f25270 */
[----:B------:R-:W-:-:S05]  /*2400*/  SEL R4, R13, R4, !P1 ;  /* 0x000000040d047207 */ /* 0x000fca0004800000 */
[----:B------:R-:W-:Y:S02]  /*2410*/  IMAD.IADD R5, R3, 0x1, -R4 ;  /* 0x0000000103057824 */ /* 0x000fe400078e0a04 */
[----:B------:R-:W-:Y:S02]  /*2420*/  IMAD.IADD R3, R4, 0x1, -R3 ;  /* 0x0000000104037824 */ /* 0x000fe400078e0a03 */
[----:B------:R-:W-:Y:S02]  /*2430*/  IMAD R13, R5, R16, R13 ;  /* 0x00000010050d7224 */ /* 0x000fe400078e020d */
[----:B------:R-:W-:-:S07]  /*2440*/  IMAD R11, R3, R2, R11 ;  /* 0x00000002030b7224 */ /* 0x000fce00078e020b */
.L_x_35:
[----:B------:R-:W-:Y:S01]  /*2450*/  VIADD R14, R14, 0x1 ;  /* 0x000000010e0e7836 */ /* 0x000fe20000000000 */
[----:B------:R-:W-:Y:S01]  /*2460*/  PLOP3.LUT P1, PT, PT, PT, PT, 0x80, 0x8 ;  /* 0x000000000008781c */ /* 0x000fe20003f2f070 */
[----:B------:R-:W-:Y:S02]  /*2470*/  IMAD.IADD R69, R13, 0x1, R68 ;  /* 0x000000010d457824 */ /* 0x000fe400078e0244 */
[----:B------:R-:W-:Y:S01]  /*2480*/  IMAD.IADD R63, R11, 0x1, R62 ;  /* 0x000000010b3f7824 */ /* 0x000fe200078e023e */
[----:B------:R-:W-:-:S04]  /*2490*/  ISETP.NE.AND P0, PT, R14, 0x2, PT ;  /* 0x000000020e00780c */ /* 0x000fc80003f05270 */
[----:B------:R-:W-:Y:S02]  /*24a0*/  SEL R3, RZ, 0x1, P0 ;  /* 0x00000001ff037807 */ /* 0x000fe40000000000 */
[----:B------:R-:W-:Y:S02]  /*24b0*/  SEL R14, R14, RZ, P0 ;  /* 0x000000ff0e0e7207 */ /* 0x000fe40000000000 */
[----:B------:R-:W-:Y:S01]  /*24c0*/  LOP3.LUT R12, R12, R3, RZ, 0x3c, !PT ;  /* 0x000000030c0c7212 */ /* 0x000fe200078e3cff */
[----:B------:R-:W-:Y:S06]  /*24d0*/  @P2 BRA `(.L_x_36) ;  /* 0xfffffff000402947 */ /* 0x000fec000383ffff */
[----:B------:R-:W-:Y:S01]  /*24e0*/  UIADD3 UR4, UPT, UPT, UR4, 0x48, URZ ;  /* 0x0000004804047890 */ /* 0x000fe2000fffe0ff */
[----:B------:R-:W-:-:S03]  /*24f0*/  SHF.L.U32 R3, R15, 0x1f, RZ ;  /* 0x0000001f0f037819 */ /* 0x000fc600000006ff */
[----:B------:R-:W-:-:S09]  /*2500*/  ULEA UR5, UR6, UR4, 0x3 ;  /* 0x0000000406057291 */ /* 0x000fd2000f8e18ff */
[----:B------:R-:W1:Y:S02]  /*2510*/  SYNCS.PHASECHK.TRANS64.TRYWAIT P0, [UR5], R3 ;  /* 0x00000003ff0075a7 */ /* 0x000e640008001105 */
[----:B-1----:R-:W-:Y:S05]  /*2520*/  @!P0 BRA `(.L_x_37) ;  /* 0x0000004000e08947 */ /* 0x002fea0003800000 */
.L_x_113:
[----:B------:R-:W-:-:S04]  /*2530*/  UIADD3 UR6, UPT, UPT, UR6, 0x1, URZ ;  /* 0x0000000106067890 */ /* 0x000fc8000fffe0ff */
[----:B------:R-:W-:-:S04]  /*2540*/  UISETP.NE.AND UP0, UPT, UR6, 0x9, UPT ;  /* 0x000000090600788c */ /* 0x000fc8000bf05270 */
[----:B------:R-:W-:Y:S02]  /*2550*/  USEL UR7, URZ, 0x1, UP0 ;  /* 0x00000001ff077887 */ /* 0x000fe40008000000 */
[----:B------:R-:W-:-:S04]  /*2560*/  USEL UR6, UR6, URZ, UP0 ;  /* 0x000000ff06067287 */ /* 0x000fc80008000000 */
[----:B------:R-:W-:Y:S01]  /*2570*/  ULEA UR5, UR6, UR4, 0x3 ;  /* 0x0000000406057291 */ /* 0x000fe2000f8e18ff */
[----:B------:R-:W-:-:S04]  /*2580*/  LOP3.LUT R2, R15, UR7, RZ, 0x3c, !PT ;  /* 0x000000070f027c12 */ /* 0x000fc8000f8e3cff */
[----:B-1----:R-:W-:-:S04]  /*2590*/  SHF.L.U32 R3, R2, 0x1f, RZ ;  /* 0x0000001f02037819 */ /* 0x002fc800000006ff */
[----:B------:R-:W1:Y:S02]  /*25a0*/  SYNCS.PHASECHK.TRANS64.TRYWAIT P0, [UR5], R3 ;  /* 0x00000003ff0075a7 */ /* 0x000e640008001105 */
[----:B-1----:R-:W-:Y:S05]  /*25b0*/  @!P0 BRA `(.L_x_38) ;  /* 0x0000004000d48947 */ /* 0x002fea0003800000 */
.L_x_115:
        /* <DEDUP_REMOVED lines=9> */
.L_x_117:
        /* <DEDUP_REMOVED lines=9> */
.L_x_119:
        /* <DEDUP_REMOVED lines=9> */
.L_x_121:
        /* <DEDUP_REMOVED lines=9> */
.L_x_123:
        /* <DEDUP_REMOVED lines=9> */
.L_x_125:
        /* <DEDUP_REMOVED lines=9> */
.L_x_127:
[----:B------:R-:W-:-:S04]  /*2920*/  UIADD3 UR6, UPT, UPT, UR6, 0x1, URZ ;  /* 0x0000000106067890 */ /* 0x000fc8000fffe0ff */
[----:B------:R-:W-:-:S04]  /*2930*/  UISETP.NE.AND UP0, UPT, UR6, 0x9, UPT ;  /* 0x000000090600788c */ /* 0x000fc8000bf05270 */
[----:B------:R-:W-:Y:S02]  /*2940*/  USEL UR5, URZ, 0x1, UP0 ;  /* 0x00000001ff057887 */ /* 0x000fe40008000000 */
[----:B------:R-:W-:-:S04]  /*2950*/  USEL UR6, UR6, URZ, UP0 ;  /* 0x000000ff06067287 */ /* 0x000fc80008000000 */
[----:B------:R-:W-:Y:S01]  /*2960*/  ULEA UR6, UR6, UR4, 0x3 ;  /* 0x0000000406067291 */ /* 0x000fe2000f8e18ff */
[----:B-1----:R-:W-:-:S04]  /*2970*/  LOP3.LUT R3, R2, UR5, RZ, 0x3c, !PT ;  /* 0x0000000502037c12 */ /* 0x002fc8000f8e3cff */
[----:B------:R-:W-:Y:S01]  /*2980*/  SHF.L.U32 R3, R3, 0x1f, RZ ;  /* 0x0000001f03037819 */ /* 0x000fe200000006ff */
[----:B----4-:R-:W-:-:S07]  /*2990*/  IMAD.U32 R0, RZ, RZ, UR6 ;  /* 0x00000006ff007e24 */ /* 0x010fce000f8e00ff */
.L_x_45:
[----:B-1----:R1:W2:Y:S02]  /*29a0*/  SYNCS.PHASECHK.TRANS64.TRYWAIT P0, [R0+URZ], R3 ;  /* 0x00000003000075a7 */ /* 0x0022a400080011ff */
[----:B--2---:R-:W-:Y:S05]  /*29b0*/  @!P0 NANOSLEEP.SYNCS 0x989680 ;  /* 0x009896800000895d */ /* 0x004fea0003900000 */
[----:B------:R-:W2:Y:S02]  /*29c0*/  @!P0 SYNCS.PHASECHK.TRANS64 P0, [R0+URZ], R3 ;  /* 0x00000003000085a7 */ /* 0x000ea400080010ff */
[----:B--2---:R-:W-:Y:S05]  /*29d0*/  @P0 EXIT ;  /* 0x000000000000094d */ /* 0x004fea0003800000 */
[----:B------:R-:W-:Y:S05]  /*29e0*/  BRA `(.L_x_45) ;  /* 0xfffffffc00ec7947 */ /* 0x000fea000383ffff */
.L_x_18:
[----:B------:R-:W-:-:S04]  /*29f0*/  UISETP.NE.AND UP1, UPT, UR37, URZ, UPT ;  /* 0x000000ff2500728c */ /* 0x000fc8000bf25270 */
[----:B------:R-:W-:-:S09]  /*2a00*/  UISETP.NE.OR UP1, UPT, UR8, 0x1, UP1 ;  /* 0x000000010800788c */ /* 0x000fd20008f25670 */
[----:B------:R-:W-:Y:S05]  /*2a10*/  BRA.U UP1, `(.L_x_46) ;  /* 0x0000000501487547 */ /* 0x000fea000b800000 */
[----:B------:R-:W-:Y:S01]  /*2a20*/  ISETP.NE.AND P2, PT, R2, RZ, PT ;  /* 0x000000ff0200720c */ /* 0x000fe20003f45270 */
[----:B------:R-:W-:Y:S01]  /*2a30*/  IMAD.MOV.U32 R12, RZ, RZ, 0x1 ;  /* 0x00000001ff0c7424 */ /* 0x000fe200078e00ff */
[----:B------:R-:W-:Y:S02]  /*2a40*/  CS2R R10, SRZ ;  /* 0x00000000000a7805 */ /* 0x000fe4000001ff00 */
[----:B------:R-:W-:Y:S01]  /*2a50*/  CS2R R8, SRZ ;  /* 0x0000000000087805 */ /* 0x000fe2000001ff00 */
[----:B------:R-:W-:Y:S01]  /*2a60*/  UMOV UR4, 0x400 ;  /* 0x0000040000047882 */ /* 0x000fe20000000000 */
[----:B------:R-:W-:Y:S01]  /*2a70*/  UMOV UR6, URZ ;  /* 0x000000ff00067c82 */ /* 0x000fe20008000000 */
[----:B------:R-:W-:-:S12]  /*2a80*/  ULEA UR37, UR37, UR4, 0x18 ;  /* 0x0000000425257291 */ /* 0x000fd8000f8ec0ff */
.L_x_50:
[----:B------:R-:W-:Y:S02]  /*2a90*/  LEA R0, R8, UR37, 0x3 ;  /* 0x0000002508007c11 */ /* 0x000fe4000f8e18ff */
[----:B------:R-:W-:-:S03]  /*2aa0*/  SHF.L.U32 R5, R9, 0x1f, RZ ;  /* 0x0000001f09057819 */ /* 0x000fc600000006ff */
[----:B------:R-:W-:Y:S01]  /*2ab0*/  VIADD R4, R0, 0x130 ;  /* 0x0000013000047836 */ /* 0x000fe20000000000 */
[----:B------:R-:W1:Y:S02]  /*2ac0*/  SYNCS.PHASECHK.TRANS64.TRYWAIT P0, [R0+URZ+0x120], R5 ;  /* 0x00012005000075a7 */ /* 0x000e6400080011ff */
[----:B-1----:R-:W-:Y:S05]  /*2ad0*/  @!P0 BRA `(.L_x_47) ;  /* 0x0000004000348947 */ /* 0x002fea0003800000 */
.L_x_128:
[----:B------:R-:W-:Y:S01]  /*2ae0*/  ULEA UR5, UR6, UR37, 0x3 ;  /* 0x0000002506057291 */ /* 0x000fe2000f8e18ff */
[----:B------:R-:W-:Y:S02]  /*2af0*/  PRMT R4, RZ, 0x654, R4 ;  /* 0x00000654ff047816 */ /* 0x000fe40000000004 */
[----:B-1----:R-:W-:Y:S01]  /*2b00*/  SHF.L.U32 R5, R12, 0x1f, RZ ;  /* 0x0000001f0c057819 */ /* 0x002fe200000006ff */
[----:B------:R-:W-:Y:S01]  /*2b10*/  UIADD3 UR4, UPT, UPT, UR5, 0xc0, URZ ;  /* 0x000000c005047890 */ /* 0x000fe2000fffe0ff */
[----:B------:R1:W-:Y:S05]  /*2b20*/  SYNCS.ARRIVE.TRANS64.RED.A1T0 RZ, [R4+URZ], RZ ;  /* 0x000000ff04ff79a7 */ /* 0x0003ea00081004ff */
[----:B------:R-:W-:Y:S01]  /*2b30*/  IMAD.U32 R7, RZ, RZ, UR4 ;  /* 0x00000004ff077e24 */ /* 0x000fe2000f8e00ff */
[----:B------:R-:W2:Y:S04]  /*2b40*/  SYNCS.PHASECHK.TRANS64.TRYWAIT P0, [UR5+0xd0], R5 ;  /* 0x0000d005ff0075a7 */ /* 0x000ea80008001105 */
[----:B------:R-:W-:Y:S01]  /*2b50*/  PRMT R6, R2, 0x654, R7 ;  /* 0x0000065402067816 */ /* 0x000fe20000000007 */
[----:B-1----:R-:W-:Y:S01]  /*2b60*/  @!P2 IMAD.MOV.U32 R4, RZ, RZ, 0x10 ;  /* 0x00000010ff04a424 */ /* 0x002fe200078e00ff */
[----:B--2---:R-:W-:Y:S06]  /*2b70*/  @!P0 BRA `(.L_x_48) ;  /* 0x0000004000208947 */ /* 0x004fec0003800000 */
.L_x_130:
[----:B------:R-:W-:Y:S01]  /*2b80*/  ULEA UR4, UR6, UR37, 0x4 ;  /* 0x0000002506047291 */ /* 0x000fe2000f8e20ff */
[----:B------:R-:W-:Y:S01]  /*2b90*/  SEL R3, R6, R3, !P2 ;  /* 0x0000000306037207 */ /* 0x000fe20005000000 */
[----:B------:R-:W-:Y:S01]  /*2ba0*/  UIADD3 UR5, UPT, UPT, UR5, 0xc0, URZ ;  /* 0x000000c005057890 */ /* 0x000fe2000fffe0ff */
[----:B-1----:R-:W-:Y:S01]  /*2bb0*/  LEA R0, R11, UR37, 0x3 ;  /* 0x000000250b007c11 */ /* 0x002fe2000f8e18ff */
[----:B------:R-:W-:Y:S01]  /*2bc0*/  UIADD3 UR4, UPT, UPT, UR4, 0x150, URZ ;  /* 0x0000015004047890 */ /* 0x000fe2000fffe0ff */
[----:B------:R-:W-:Y:S01]  /*2bd0*/  SHF.L.U32 R5, R10, 0x1f, RZ ;  /* 0x0000001f0a057819 */ /* 0x000fe200000006ff */
[----:B------:R1:W-:Y:S01]  /*2be0*/  @!P2 SYNCS.ARRIVE.TRANS64.RED RZ, [R3+URZ], R4 ;  /* 0x0000000403ffa9a7 */ /* 0x0003e200080004ff */
[----:B------:R-:W-:Y:S01]  /*2bf0*/  UIADD3 UR6, UPT, UPT, UR6, 0x1, URZ ;  /* 0x0000000106067890 */ /* 0x000fe2000fffe0ff */
[----:B------:R-:W-:-:S03]  /*2c00*/  VIADD R8, R8, 0x1 ;  /* 0x0000000108087836 */ /* 0x000fc60000000000 */
[----:B------:R-:W-:Y:S02]  /*2c10*/  UISETP.NE.AND UP0, UPT, UR6, 0x2, UPT ;  /* 0x000000020600788c */ /* 0x000fe4000bf05270 */
[----:B------:R-:W-:Y:S06]  /*2c20*/  UGETNEXTWORKID.BROADCAST [UR4], [UR5] ;  /* 0x00000000040073ca */ /* 0x000fec0008000100 */
[----:B------:R-:W-:Y:S01]  /*2c30*/  USEL UR4, URZ, 0x1, UP0 ;  /* 0x00000001ff047887 */ /* 0x000fe20008000000 */
[----:B------:R-:W-:Y:S01]  /*2c40*/  ISETP.NE.AND P0, PT, R8, 0x2, PT ;  /* 0x000000020800780c */ /* 0x000fe20003f05270 */
[----:B------:R-:W-:Y:S01]  /*2c50*/  USEL UR6, UR6, URZ, UP0 ;  /* 0x000000ff06067287 */ /* 0x000fe20008000000 */
[----:B------:R-:W2:Y:S03]  /*2c60*/  SYNCS.PHASECHK.TRANS64.TRYWAIT P1, [R0+URZ+0xc0], R5 ;  /* 0x0000c005000075a7 */ /* 0x000ea600080211ff */
[----:B------:R-:W-:Y:S01]  /*2c70*/  LOP3.LUT R12, R12, UR4, RZ, 0x3c, !PT ;  /* 0x000000040c0c7c12 */ /* 0x000fe2000f8e3cff */
[----:B-12---:R-:W-:Y:S07]  /*2c80*/  @!P1 BRA `(.L_x_49) ;  /* 0x0000003c00f49947 */ /* 0x006fee0003800000 */
.L_x_131:
[C---:B------:R-:W-:Y:S01]  /*2c90*/  LEA R4, R11.reuse, UR37, 0x4 ;  /* 0x000000250b047c11 */ /* 0x040fe2000f8e20ff */
[----:B-1----:R-:W-:Y:S01]  /*2ca0*/  VIADD R0, R0, 0xd0 ;  /* 0x000000d000007836 */ /* 0x002fe20000000000 */
[----:B------:R-:W-:Y:S01]  /*2cb0*/  SEL R8, R8, RZ, P0 ;  /* 0x000000ff08087207 */ /* 0x000fe20000000000 */
[----:B------:R-:W-:-:S03]  /*2cc0*/  VIADD R11, R11, 0x1 ;  /* 0x000000010b0b7836 */ /* 0x000fc60000000000 */
[----:B------:R-:W1:Y:S01]  /*2cd0*/  LDS.128 R4, [R4+0x150] ;  /* 0x0001500004047984 */ /* 0x000e620000000c00 */
[----:B------:R-:W-:Y:S02]  /*2ce0*/  PRMT R0, RZ, 0x654, R0 ;  /* 0x00000654ff007816 */ /* 0x000fe40000000000 */
[C---:B------:R-:W-:Y:S01]  /*2cf0*/  ISETP.NE.AND P1, PT, R11.reuse, 0x2, PT ;  /* 0x000000020b00780c */ /* 0x040fe20003f25270 */
[----:B------:R-:W-:Y:S01]  /*2d00*/  @!PT LDS RZ, [RZ] ;  /* 0x00000000fffff984 */ /* 0x000fe20000000800 */
[----:B------:R-:W-:Y:S01]  /*2d10*/  @!PT LDS RZ, [RZ] ;  /* 0x00000000fffff984 */ /* 0x000fe20000000800 */
[----:B------:R-:W-:Y:S01]  /*2d20*/  @!PT LDS RZ, [RZ] ;  /* 0x00000000fffff984 */ /* 0x000fe20000000800 */
[----:B------:R-:W-:Y:S01]  /*2d30*/  @!PT LDS RZ, [RZ] ;  /* 0x00000000fffff984 */ /* 0x000fe20000000800 */
[----:B------:R2:W-:Y:S06]  /*2d40*/  MEMBAR.ALL.CTA ;  /* 0x0000000000007992 */ /* 0x0005ec0000008000 */
[----:B--2---:R-:W2:Y:S01]  /*2d50*/  FENCE.VIEW.ASYNC.S ;  /* 0x00000000000073c6 */ /* 0x004ea20000000000 */
[----:B------:R-:W-:Y:S01]  /*2d60*/  SEL R11, R11, RZ, P1 ;  /* 0x000000ff0b0b7207 */ /* 0x000fe20000800000 */
[----:B--2---:R2:W-:Y:S01]  /*2d70*/  SYNCS.ARRIVE.TRANS64.RED.A1T0 RZ, [R0+URZ], RZ ;  /* 0x000000ff00ff79a7 */ /* 0x0045e200081004ff */
[----:B-1----:R-:W-:-:S02]  /*2d80*/  LOP3.LUT P3, RZ, R6, 0x1, RZ, 0xc0, !PT ;  /* 0x0000000106ff7812 */ /* 0x002fc4000786c0ff */
[----:B------:R-:W-:-:S04]  /*2d90*/  SEL R5, RZ, 0x1, P1 ;  /* 0x00000001ff057807 */ /* 0x000fc80000800000 */
[----:B------:R-:W-:Y:S02]  /*2da0*/  LOP3.LUT R10, R10, R5, RZ, 0x3c, !PT ;  /* 0x000000050a0a7212 */ /* 0x000fe400078e3cff */
[----:B--2---:R-:W-:-:S04]  /*2db0*/  SEL R0, RZ, 0x1, P0 ;  /* 0x00000001ff007807 */ /* 0x004fc80000000000 */
[----:B------:R-:W-:Y:S01]  /*2dc0*/  LOP3.LUT R9, R9, R0, RZ, 0x3c, !PT ;  /* 0x0000000009097212 */ /* 0x000fe200078e3cff */
[----:B------:R-:W-:Y:S06]  /*2dd0*/  @P3 BRA `(.L_x_50) ;  /* 0xfffffffc002c3947 */ /* 0x000fec000383ffff */
[----:B------:R-:W-:Y:S01]  /*2de0*/  ULEA UR5, UR6, UR37, 0x3 ;  /* 0x0000002506057291 */ /* 0x000fe2000f8e18ff */
[----:B------:R-:W-:-:S08]  /*2df0*/  SHF.L.U32 R3, R12, 0x1f, RZ ;  /* 0x0000001f0c037819 */ /* 0x000fd000000006ff */
[----:B------:R-:W1:Y:S02]  /*2e00*/  SYNCS.PHASECHK.TRANS64 P0, [UR5+0xd0], R3 ;  /* 0x0000d003ff0075a7 */ /* 0x000e640008001005 */
[----:B-1----:R-:W-:Y:S05]  /*2e10*/  @P0 BRA `(.L_x_51) ;  /* 0x0000000000080947 */ /* 0x002fea0003800000 */
[----:B------:R-:W1:Y:S02]  /*2e20*/  SYNCS.PHASECHK.TRANS64.TRYWAIT P0, [UR5+0xd0], R3 ;  /* 0x0000d003ff0075a7 */ /* 0x000e640008001105 */
[----:B-1----:R-:W-:Y:S05]  /*2e30*/  @!P0 BRA `(.L_x_52) ;  /* 0x0000003c009c8947 */ /* 0x002fea0003800000 */
.L_x_51:
[----:B------:R-:W-:-:S04]  /*2e40*/  UIADD3 UR4, UPT, UPT, UR6, 0x1, URZ ;  /* 0x0000000106047890 */ /* 0x000fc8000fffe0ff */
[----:B------:R-:W-:-:S04]  /*2e50*/  UISETP.NE.AND UP0, UPT, UR4, 0x2, UPT ;  /* 0x000000020400788c */ /* 0x000fc8000bf05270 */
[----:B------:R-:W-:Y:S02]  /*2e60*/  USEL UR7, URZ, 0x1, UP0 ;  /* 0x00000001ff077887 */ /* 0x000fe40008000000 */
[----:B------:R-:W-:-:S04]  /*2e70*/  USEL UR4, UR4, URZ, UP0 ;  /* 0x000000ff04047287 */ /* 0x000fc80008000000 */
[----:B------:R-:W-:Y:S01]  /*2e80*/  ULEA UR4, UR4, UR37, 0x3 ;  /* 0x0000002504047291 */ /* 0x000fe2000f8e18ff */
[----:B-1----:R-:W-:-:S04]  /*2e90*/  LOP3.LUT R3, R12, UR7, RZ, 0x3c, !PT ;  /* 0x000000070c037c12 */ /* 0x002fc8000f8e3cff */
[----:B------:R-:W-:-:S04]  /*2ea0*/  SHF.L.U32 R0, R3, 0x1f, RZ ;  /* 0x0000001f03007819 */ /* 0x000fc800000006ff */
[----:B------:R-:W1:Y:S02]  /*2eb0*/  SYNCS.PHASECHK.TRANS64 P0, [UR4+0xd0], R0 ;  /* 0x0000d000ff0075a7 */ /* 0x000e640008001004 */
[----:B-1----:R-:W-:Y:S05]  /*2ec0*/  @P0 EXIT ;  /* 0x000000000000094d */ /* 0x002fea0003800000 */
[----:B------:R-:W-:Y:S02]  /*2ed0*/  SHF.L.U32 R3, R3, 0x1f, RZ ;  /* 0x0000001f03037819 */ /* 0x000fe400000006ff */
[----:B------:R-:W-:-:S07]  /*2ee0*/  MOV R0, UR4 ;  /* 0x0000000400007c02 */ /* 0x000fce0008000f00 */
.L_x_53:
[----:B-1----:R1:W2:Y:S02]  /*2ef0*/  SYNCS.PHASECHK.TRANS64.TRYWAIT P0, [R0+URZ+0xd0], R3 ;  /* 0x0000d003000075a7 */ /* 0x0022a400080011ff */
[----:B--2---:R-:W-:Y:S05]  /*2f00*/  @!P0 NANOSLEEP.SYNCS 0x989680 ;  /* 0x009896800000895d */ /* 0x004fea0003900000 */
[----:B------:R-:W2:Y:S02]  /*2f10*/  @!P0 SYNCS.PHASECHK.TRANS64 P0, [R0+URZ+0xd0], R3 ;  /* 0x0000d003000085a7 */ /* 0x000ea400080010ff */
[----:B--2---:R-:W-:Y:S05]  /*2f20*/  @P0 EXIT ;  /* 0x000000000000094d */ /* 0x004fea0003800000 */
[----:B------:R-:W-:Y:S05]  /*2f30*/  BRA `(.L_x_53) ;  /* 0xfffffffc00ec7947 */ /* 0x000fea000383ffff */
.L_x_46:
[----:B------:R-:W-:-:S09]  /*2f40*/  UISETP.NE.AND UP1, UPT, UR8, URZ, UPT ;  /* 0x000000ff0800728c */ /* 0x000fd2000bf25270 */
[----:B------:R-:W-:Y:S05]  /*2f50*/  BRA.U UP1, `(.L_x_54) ;  /* 0x00000011013c7547 */ /* 0x000fea000b800000 */
[----:B------:R-:W-:Y:S01]  /*2f60*/  UMOV UR4, 0x40 ;  /* 0x0000004000047882 */ /* 0x000fe20000000000 */
[----:B------:R-:W-:Y:S01]  /*2f70*/  NOP ;  /* 0x0000000000007918 */ /* 0x000fe20000000000 */
[----:B------:R-:W-:Y:S01]  /*2f80*/  ULEA UR4, UR37, UR4, 0x18 ;  /* 0x0000000425047291 */ /* 0x000fe2000f8ec0ff */
[----:B------:R-:W-:Y:S02]  /*2f90*/  UMOV UR5, 0x400 ;  /* 0x0000040000057882 */ /* 0x000fe40000000000 */
[----:B------:R-:W-:-:S06]  /*2fa0*/  ULEA UR37, UR37, UR5, 0x18 ;  /* 0x0000000525257291 */ /* 0x000fcc000f8ec0ff */
[----:B------:R-:W1:Y:S02]  /*2fb0*/  LDS.U8 R0, [UR4+0x1c] ;  /* 0x00001c04ff007984 */ /* 0x000e640008000000 */
[----:B-1----:R-:W-:-:S13]  /*2fc0*/  ISETP.NE.AND P0, PT, R0, RZ, PT ;  /* 0x000000ff0000720c */ /* 0x002fda0003f05270 */
[----:B------:R-:W-:Y:S05]  /*2fd0*/  @P0 BRA `(.L_x_55) ;  /* 0x0000000000580947 */ /* 0x000fea0003800000 */
[----:B------:R-:W-:-:S13]  /*2fe0*/  ELECT P0, URZ, PT ;  /* 0x0000000000ff782f */ /* 0x000fda0003800000 */
[----:B------:R-:W-:Y:S05]  /*2ff0*/  @!P0 BRA `(.L_x_56) ;  /* 0x0000000000608947 */ /* 0x000fea0003800000 */
[----:B------:R-:W-:Y:S01]  /*3000*/  UMOV UR5, 0x10 ;  /* 0x0000001000057882 */ /* 0x000fe20000000000 */
[----:B------:R-:W-:Y:S01]  /*3010*/  HFMA2 R0, -RZ, RZ, 0, 5.9604644775390625e-08 ;  /* 0x00000001ff007431 */ /* 0x000fe200000001ff */
[----:B------:R-:W-:-:S03]  /*3020*/  MOV R2, 0xffff ;  /* 0x0000ffff00027802 */ /* 0x000fc60000000f00 */
[----:B------:R-:W-:Y:S04]  /*3030*/  DEPBAR.LE SB1, 0x36 ;  /* 0x00009d800000791a */ /* 0x000fe80000000000 */
[----:B------:R-:W1:Y:S02]  /*3040*/  UTCATOMSWS.FIND_AND_SET.ALIGN UP0, UR5, UR5 ;  /* 0x00000005000575e3 */ /* 0x000e640008000800 */
[----:B-1----:R-:W-:Y:S01]  /*3050*/  MOV R3, UR5 ;  /* 0x0000000500037c02 */ /* 0x002fe20008000f00 */
[----:B------:R-:W-:Y:S06]  /*3060*/  BRA.U UP0, `(.L_x_57) ;  /* 0x0000000100187547 */ /* 0x000fec000b800000 */
.L_x_58:
[----:B------:R-:W-:Y:S05]  /*3070*/  NANOSLEEP 0x64 ;  /* 0x000000640000795d */ /* 0x000fea0003800000 */
[----:B------:R-:W-:-:S05]  /*3080*/  UMOV UR5, 0x10 ;  /* 0x0000001000057882 */ /* 0x000fca0000000000 */
[----:B------:R-:W-:Y:S04]  /*3090*/  DEPBAR.LE SB1, 0x36 ;  /* 0x00009d800000791a */ /* 0x000fe80000000000 */
[----:B------:R-:W1:Y:S02]  /*30a0*/  UTCATOMSWS.FIND_AND_SET.ALIGN UP0, UR5, UR5 ;  /* 0x00000005000575e3 */ /* 0x000e640008000800 */
[----:B-1----:R-:W-:Y:S01]  /*30b0*/  MOV R3, UR5 ;  /* 0x0000000500037c02 */ /* 0x002fe20008000f00 */
[----:B------:R-:W-:Y:S05]  /*30c0*/  BRA.U !UP0, `(.L_x_58) ;  /* 0xfffffffd08e87547 */ /* 0x000fea000b83ffff */
.L_x_57:
[-C--:B------:R-:W-:Y:S02]  /*30d0*/  SHF.L.U32 R2, R2, R3.reuse, RZ ;  /* 0x0000000302027219 */ /* 0x080fe400000006ff */
[----:B------:R-:W-:Y:S01]  /*30e0*/  SHF.L.U32 R0, R0, R3, RZ ;  /* 0x0000000300007219 */ /* 0x000fe200000006ff */
[----:B------:R-:W-:Y:S02]  /*30f0*/  IMAD.SHL.U32 R3, R3, 0x20, RZ ;  /* 0x0000002003037824 */ /* 0x000fe400078e00ff */
[----:B------:R1:W-:Y:S04]  /*3100*/  ATOMS.OR RZ, [UR4+0x14], R2 ;  /* 0x00001402ffff798c */ /* 0x0003e8000b000004 */
[----:B------:R1:W-:Y:S04]  /*3110*/  ATOMS.OR RZ, [UR4+0x18], R0 ;  /* 0x00001800ffff798c */ /* 0x0003e8000b000004 */
[----:B------:R1:W-:Y:S01]  /*3120*/  STS [UR37+0x170], R3 ;  /* 0x00017003ff007988 */ /* 0x0003e20008000825 */
[----:B------:R-:W-:Y:S05]  /*3130*/  BRA `(.L_x_56) ;  /* 0x0000000000107947 */ /* 0x000fea0003800000 */
.L_x_55:
[----:B------:R-:W-:Y:S02]  /*3140*/  MOV R0, 0xffffffff ;  /* 0xffffffff00007802 */ /* 0x000fe40000000f00 */
[----:B------:R-:W-:-:S03]  /*3150*/  MOV R2, 0x3180 ;  /* 0x0000318000027802 */ /* 0x000fc60000000f00 */
[----:B------:R1:W-:Y:S04]  /*3160*/  STS [UR37+0x170], R0 ;  /* 0x00017000ff007988 */ /* 0x0003e80008000825 */
[----:B-1-3-5:R-:W-:Y:S05]  /*3170*/  CALL.REL.NOINC `($__internal_1_$__cuda_sm10x_tcgen05_guardrail_trap_phase_invalid_during_alloc) ;  /* 0x00000040002c7944 */ /* 0x02afea0003c00000 */
.L_x_56:
[----:B------:R-:W-:Y:S05]  /*3180*/  WARPSYNC.ALL ;  /* 0x0000000000007948 */ /* 0x000fea0003800000 */
[----:B------:R-:W2:Y:S01]  /*3190*/  S2UR UR5, SR_CgaCtaId ;  /* 0x00000000000579c3 */ /* 0x000ea20000008800 */
[----:B------:R-:W-:Y:S01]  /*31a0*/  UMOV UR4, 0x400 ;  /* 0x0000040000047882 */ /* 0x000fe20000000000 */
[----:B------:R-:W-:-:S06]  /*31b0*/  NOP ;  /* 0x0000000000007918 */ /* 0x000fcc0000000000 */
[----:B------:R-:W-:Y:S06]  /*31c0*/  BAR.ARV 0x6, 0xa0 ;  /* 0x0182800000007b1d */ /* 0x000fec0000002000 */
[----:B------:R-:W4:Y:S01]  /*31d0*/  LDCU UR7, c[0x0][0x38c] ;  /* 0x00007180ff0777ac */ /* 0x000f220008000800 */
[----:B------:R-:W-:Y:S01]  /*31e0*/  IMAD.MOV.U32 R11, RZ, RZ, 0x1 ;  /* 0x00000001ff0b7424 */ /* 0x000fe200078e00ff */
[----:B------:R-:W-:Y:S01]  /*31f0*/  CS2R R8, SRZ ;  /* 0x0000000000087805 */ /* 0x000fe2000001ff00 */
[----:B------:R-:W-:Y:S01]  /*3200*/  IMAD.MOV.U32 R10, RZ, RZ, RZ ;  /* 0x000000ffff0a7224 */ /* 0x000fe200078e00ff */
[----:B------:R-:W3:Y:S01]  /*3210*/  LDCU UR6, c[0x0][0x38c] ;  /* 0x00007180ff0677ac */ /* 0x000ee20008000800 */
[----:B------:R-:W-:Y:S01]  /*3220*/  UMOV UR15, URZ ;  /* 0x000000ff000f7c82 */ /* 0x000fe20008000000 */
[----:B------:R-:W-:Y:S01]  /*3230*/  UMOV UR14, URZ ;  /* 0x000000ff000e7c82 */ /* 0x000fe20008000000 */
[----:B--2---:R-:W-:Y:S01]  /*3240*/  ULEA UR5, UR5, UR4, 0x18 ;  /* 0x0000000405057291 */ /* 0x004fe2000f8ec0ff */
[----:B------:R-:W-:Y:S01]  /*3250*/  UMOV UR32, 0x0 ;  /* 0x0000000000207882 */ /* 0x000fe20000000000 */
[----:B------:R-:W-:-:S02]  /*3260*/  UMOV UR33, 0x4080010 ;  /* 0x0408001000217882 */ /* 0x000fc40000000000 */
[----:B------:R-:W-:Y:S02]  /*3270*/  UIADD3 UR9, UPT, UPT, UR5, 0x2400, URZ ;  /* 0x0000240005097890 */ /* 0x000fe4000fffe0ff */
[----:B------:R-:W-:Y:S02]  /*3280*/  UIADD3 UR10, UPT, UPT, UR5, 0x26400, URZ ;  /* 0x00026400050a7890 */ /* 0x000fe4000fffe0ff */
[----:B----4-:R-:W-:Y:S01]  /*3290*/  UIADD3 UR7, UPT, UPT, UR7, 0x7f, URZ ;  /* 0x0000007f07077890 */ /* 0x010fe2000fffe0ff */
[----:B-1----:R-:W1:Y:S01]  /*32a0*/  LDS R0, [UR5+0x170] ;  /* 0x00017005ff007984 */ /* 0x002e620008000800 */
[----:B------:R-:W-:Y:S02]  /*32b0*/  USHF.R.U32.HI UR9, URZ, 0x4, UR9 ;  /* 0x00000004ff097899 */ /* 0x000fe40008011609 */
[----:B------:R-:W-:Y:S02]  /*32c0*/  USHF.R.S32.HI UR4, URZ, 0x1f, UR7 ;  /* 0x0000001fff047899 */ /* 0x000fe40008011407 */
[----:B------:R-:W-:-:S02]  /*32d0*/  USHF.R.U32.HI UR10, URZ, 0x4, UR10 ;  /* 0x00000004ff0a7899 */ /* 0x000fc4000801160a */
[----:B------:R-:W-:Y:S02]  /*32e0*/  ULEA.HI UR4, UR4, UR7, URZ, 0x7 ;  /* 0x0000000704047291 */ /* 0x000fe4000f8f38ff */
[----:B------:R-:W-:Y:S02]  /*32f0*/  ULOP3.LUT UR9, UR9, 0x3fff, URZ, 0xc0, !UPT ;  /* 0x00003fff09097892 */ /* 0x000fe4000f8ec0ff */
[----:B------:R-:W-:Y:S02]  /*3300*/  USHF.R.S32.HI UR4, URZ, 0x7, UR4 ;  /* 0x00000007ff047899 */ /* 0x000fe40008011404 */
[----:B------:R-:W-:Y:S02]  /*3310*/  ULOP3.LUT UR10, UR10, 0x3fff, URZ, 0xc0, !UPT ;  /* 0x00003fff0a0a7892 */ /* 0x000fe4000f8ec0ff */
[----:B------:R-:W-:Y:S01]  /*3320*/  UISETP.LT.AND UP0, UPT, UR4, 0x1, UPT ;  /* 0x000000010400788c */ /* 0x000fe2000bf01270 */
[----:B------:R-:W-:Y:S01]  /*3330*/  UMOV UR30, 0x0 ;  /* 0x00000000001e7882 */ /* 0x000fe20000000000 */
[----:B------:R-:W-:-:S02]  /*3340*/  UMOV UR31, 0x4080010 ;  /* 0x04080010001f7882 */ /* 0x000fc40000000000 */
[----:B------:R-:W-:Y:S01]  /*3350*/  USEL UR8, UR4, 0x1, !UP0 ;  /* 0x0000000104087887 */ /* 0x000fe2000c000000 */
[----:B------:R-:W-:Y:S01]  /*3360*/  UMOV UR28, 0x0 ;  /* 0x00000000001c7882 */ /* 0x000fe20000000000 */
[----:B------:R-:W-:Y:S01]  /*3370*/  UMOV UR29, 0x4080010 ;  /* 0x04080010001d7882 */ /* 0x000fe20000000000 */
[----:B------:R-:W-:Y:S01]  /*3380*/  UMOV UR26, 0x0 ;  /* 0x00000000001a7882 */ /* 0x000fe20000000000 */
[----:B------:R-:W-:Y:S01]  /*3390*/  UMOV UR27, 0x4080010 ;  /* 0x04080010001b7882 */ /* 0x000fe20000000000 */
[----:B------:R-:W-:Y:S01]  /*33a0*/  UMOV UR24, 0x0 ;  /* 0x0000000000187882 */ /* 0x000fe20000000000 */
[----:B------:R-:W-:Y:S01]  /*33b0*/  UMOV UR25, 0x4080010 ;  /* 0x0408001000197882 */ /* 0x000fe20000000000 */
[----:B------:R-:W-:Y:S01]  /*33c0*/  UMOV UR22, 0x0 ;  /* 0x0000000000167882 */ /* 0x000fe20000000000 */
[----:B------:R-:W-:Y:S01]  /*33d0*/  UMOV UR23, 0x4080010 ;  /* 0x0408001000177882 */ /* 0x000fe20000000000 */
[----:B------:R-:W-:Y:S02]  /*33e0*/  ULOP3.LUT UR9, UR9, 0x10000, URZ, 0xfc, !UPT ;  /* 0x0001000009097892 */ /* 0x000fe4000f8efcff */
[----:B------:R-:W-:-:S02]  /*33f0*/  ULOP3.LUT UR10, UR10, 0x10000, URZ, 0xfc, !UPT ;  /* 0x000100000a0a7892 */ /* 0x000fc4000f8efcff */
[----:B------:R-:W-:Y:S02]  /*3400*/  UIADD3 UR8, UPT, UPT, -UR8, URZ, URZ ;  /* 0x000000ff08087290 */ /* 0x000fe4000fffe1ff */
[----:B---3--:R-:W-:Y:S01]  /*3410*/  UISETP.GE.AND UP3, UPT, UR6, 0x1, UPT ;  /* 0x000000010600788c */ /* 0x008fe2000bf66270 */
[----:B------:R-:W-:Y:S01]  /*3420*/  UMOV UR20, 0x0 ;  /* 0x0000000000147882 */ /* 0x000fe20000000000 */
[----:B------:R-:W-:Y:S01]  /*3430*/  UMOV UR21, 0x4080010 ;  /* 0x0408001000157882 */ /* 0x000fe20000000000 */
[----:B------:R-:W-:Y:S01]  /*3440*/  UMOV UR18, 0x0 ;  /* 0x0000000000127882 */ /* 0x000fe20000000000 */
[----:B-1----:R-:W-:Y:S01]  /*3450*/  R2UR UR16, R0 ;  /* 0x00000000001072ca */ /* 0x002fe200000e0000 */
[----:B------:R-:W-:-:S14]  /*3460*/  UMOV UR19, 0x4080010 ;  /* 0x0408001000137882 */ /* 0x000fdc0000000000 */
.L_x_65:
[----:B------:R-:W-:Y:S02]  /*3470*/  LEA R0, R10, UR5, 0x3 ;  /* 0x000000050a007c11 */ /* 0x000fe4000f8e18ff */
[----:B------:R-:W-:Y:S02]  /*3480*/  SHF.L.U32 R5, R9, 0x1f, RZ ;  /* 0x0000001f09057819 */ /* 0x000fe400000006ff */
[----:B------:R-:W-:Y:S01]  /*3490*/  PLOP3.LUT P0, PT, PT, PT, UP3, 0x80, 0x8 ;  /* 0x000000000008781c */ /* 0x000fe20003f0f038 */
[----:B------:R-:W-:Y:S01]  /*34a0*/  VIADD R3, R0, 0xd0 ;  /* 0x000000d000037836 */ /* 0x000fe20000000000 */
[----:B-1----:R-:W1:Y:S02]  /*34b0*/  SYNCS.PHASECHK.TRANS64.TRYWAIT P1, [R0+URZ+0xc0], R5 ;  /* 0x0000c005000075a7 */ /* 0x002e6400080211ff */
[----:B-1-3--:R-:W-:Y:S09]  /*34c0*/  @!P1 BRA `(.L_x_59) ;  /* 0x0000003800109947 */ /* 0x00aff20003800000 */
.L_x_133:
[----:B------:R-:W-:Y:S01]  /*34d0*/  LEA R4, R10, UR5, 0x4 ;  /* 0x000000050a047c11 */ /* 0x000fe2000f8e20ff */
[----:B------:R-:W-:Y:S01]  /*34e0*/  @UP3 ULEA UR7, UR14, UR5, 0x3 ;  /* 0x000000050e073291 */ /* 0x000fe2000f8e18ff */
[----:B------:R-:W-:Y:S01]  /*34f0*/  PLOP3.LUT P2, PT, PT, PT, PT, 0x80, 0x8 ;  /* 0x000000000008781c */ /* 0x000fe20003f4f070 */
[----:B------:R-:W-:Y:S01]  /*3500*/  ULEA UR6, UR15, UR5, 0x3 ;  /* 0x000000050f067291 */ /* 0x000fe2000f8e18ff */
[----:B------:R-:W-:Y:S01]  /*3510*/  PRMT R3, RZ, 0x654, R3 ;  /* 0x00000654ff037816 */ /* 0x000fe20000000003 */
[----:B------:R-:W-:Y:S01]  /*3520*/  ULEA.HI UR11, UR15, UR15, URZ, 0x1 ;  /* 0x0000000f0f0b7291 */ /* 0x000fe2000f8f08ff */
[----:B-1----:R-:W1:Y:S01]  /*3530*/  LDS.128 R4, [R4+0x150] ;  /* 0x0001500004047984 */ /* 0x002e620000000c00 */
[----:B------:R-:W-:Y:S02]  /*3540*/  @P0 SHF.L.U32 R2, R8, 0x1f, RZ ;  /* 0x0000001f08020819 */ /* 0x000fe400000006ff */
[----:B------:R-:W-:Y:S01]  /*3550*/  SHF.L.U32 R0, R11, 0x1f, RZ ;  /* 0x0000001f0b007819 */ /* 0x000fe200000006ff */
[----:B------:R-:W-:Y:S01]  /*3560*/  @!PT LDS RZ, [RZ] ;  /* 0x00000000fffff984 */ /* 0x000fe20000000800 */
[----:B------:R-:W-:Y:S01]  /*3570*/  @!PT LDS RZ, [RZ] ;  /* 0x00000000fffff984 */ /* 0x000fe20000000800 */
[----:B------:R-:W-:Y:S01]  /*3580*/  @!PT LDS RZ, [RZ] ;  /* 0x00000000fffff984 */ /* 0x000fe20000000800 */
[----:B------:R-:W-:Y:S01]  /*3590*/  @!PT LDS RZ, [RZ] ;  /* 0x00000000fffff984 */ /* 0x000fe20000000800 */
[----:B------:R2:W-:Y:S06]  /*35a0*/  MEMBAR.ALL.CTA ;  /* 0x0000000000007992 */ /* 0x0005ec0000008000 */
[----:B--2---:R-:W2:Y:S02]  /*35b0*/  FENCE.VIEW.ASYNC.S ;  /* 0x00000000000073c6 */ /* 0x004ea40000000000 */
[----:B--2---:R2:W-:Y:S01]  /*35c0*/  SYNCS.ARRIVE.TRANS64.RED.A1T0 RZ, [R3+URZ], RZ ;  /* 0x000000ff03ff79a7 */ /* 0x0045e200081004ff */
[----:B------:R2:W3:Y:S01]  /*35d0*/  @P0 SYNCS.PHASECHK.TRANS64.TRYWAIT P2, [UR7], R2 ;  /* 0x00000002ff0005a7 */ /* 0x0004e20008041107 */
[----:B------:R-:W-:-:S02]  /*35e0*/  USHF.L.U32 UR7, UR11, 0x4, URZ ;  /* 0x000000040b077899 */ /* 0x000fc400080006ff */
[----:B------:R-:W-:Y:S01]  /*35f0*/  ULOP3.LUT UR11, UR11, 0xffe, URZ, 0xc0, !UPT ;  /* 0x00000ffe0b0b7892 */ /* 0x000fe2000f8ec0ff */
[----:B-1----:R-:W-:Y:S01]  /*3600*/  LOP3.LUT P1, RZ, R6, 0x1, RZ, 0xc0, !PT ;  /* 0x0000000106ff7812 */ /* 0x002fe2000782c0ff */
[----:B------:R-:W-:Y:S02]  /*3610*/  ULOP3.LUT UR7, UR7, 0xffffffe0, URZ, 0xc0, !UPT ;  /* 0xffffffe007077892 */ /* 0x000fe4000f8ec0ff */
[----:B------:R-:W-:Y:S02]  /*3620*/  UIADD3 UR11, UPT, UPT, -UR11, UR15, URZ ;  /* 0x0000000f0b0b7290 */ /* 0x000fe4000fffe1ff */
[----:B------:R-:W-:-:S04]  /*3630*/  UIADD3 UR7, UPT, UPT, UR16, UR7, URZ ;  /* 0x0000000710077290 */ /* 0x000fc8000fffe0ff */
[----:B------:R-:W-:Y:S01]  /*3640*/  ULEA UR7, UR11, UR7, 0x14 ;  /* 0x000000070b077291 */ /* 0x000fe2000f8ea0ff */
[----:B------:R-:W1:Y:S02]  /*3650*/  SYNCS.PHASECHK.TRANS64.TRYWAIT P0, [UR6+0x100], R0 ;  /* 0x00010000ff0075a7 */ /* 0x000e640008001106 */
[----:B-123--:R-:W-:Y:S09]  /*3660*/  @!P0 BRA `(.L_x_60) ;  /* 0x0000003400bc8947 */ /* 0x00eff20003800000 */
.L_x_135:
[----:B------:R-:W-:Y:S01]  /*3670*/  IADD3 R10, PT, PT, R10, 0x1, RZ ;  /* 0x000000010a0a7810 */ /* 0x000fe20007ffe0ff */
[----:B------:R-:W-:Y:S06]  /*3680*/  BRA.U !UP3, `(.L_x_61) ;  /* 0x000000050b107547 */ /* 0x000fec000b800000 */
[----:B------:R-:W-:Y:S01]  /*3690*/  UPLOP3.LUT UP4, UPT, UPT, UPT, UPT, 0x40, 0x4 ;  /* 0x000000000004789c */ /* 0x000fe20003f8e870 */
[----:B------:R-:W-:Y:S01]  /*36a0*/  UMOV UR13, UR8 ;  /* 0x00000008000d7c82 */ /* 0x000fe20008000000 */
[----:B------:R-:W-:Y:S01]  /*36b0*/  UMOV UR12, UR4 ;  /* 0x00000004000c7c82 */ /* 0x000fe20008000000 */
[----:B------:R-:W-:-:S08]  /*36c0*/  UMOV UR17, UR14 ;  /* 0x0000000e00117c82 */ /* 0x000fd00008000000 */
.L_x_64:
[----:B------:R-:W-:Y:S02]  /*36d0*/  UIADD3 UR13, UPT, UPT, UR13, 0x1, URZ ;  /* 0x000000010d0d7890 */ /* 0x000fe4000fffe0ff */
[----:B--2---:R-:W-:Y:S02]  /*36e0*/  ULEA UR11, UR17, UR5, 0x3 ;  /* 0x00000005110b7291 */ /* 0x004fe4000f8e18ff */
[----:B------:R-:W-:Y:S01]  /*36f0*/  UISETP.NE.AND UP0, UPT, UR13, URZ, UPT ;  /* 0x000000ff0d00728c */ /* 0x000fe2000bf05270 */
[----:B---3--:R-:W-:Y:S10]  /*3700*/  @P2 BRA `(.L_x_62) ;  /* 0x00000000000c2947 */ /* 0x008ff40003800000 */
[----:B-1----:R-:W-:Y:S04]  /*3710*/  SHF.L.U32 R3, R8, 0x1f, RZ ;  /* 0x0000001f08037819 */ /* 0x002fe800000006ff */
[----:B------:R-:W1:Y:S02]  /*3720*/  SYNCS.PHASECHK.TRANS64.TRYWAIT P0, [UR11], R3 ;  /* 0x00000003ff0075a7 */ /* 0x000e64000800110b */
[----:B-1----:R-:W-:Y:S05]  /*3730*/  @!P0 BRA `(.L_x_63) ;  /* 0x0000003400a08947 */ /* 0x002fea0003800000 */
.L_x_62:
[----:B------:R-:W-:Y:S01]  /*3740*/  UISETP.NE.AND UP1, UPT, UR12, 0x1, UPT ;  /* 0x000000010c00788c */ /* 0x000fe2000bf25270 */
[----:B------:R-:W-:Y:S01]  /*3750*/  PLOP3.LUT P2, PT, PT, PT, PT, 0x80, 0x8 ;  /* 0x000000000008781c */ /* 0x000fe20003f4f070 */
[----:B------:R-:W-:Y:S02]  /*3760*/  UIADD3 UR14, UPT, UPT, UR17, 0x1, URZ ;  /* 0x00000001110e7890 */ /* 0x000fe4000fffe0ff */
[----:B------:R-:W-:Y:S02]  /*3770*/  ULEA UR64, UR17, UR10, 0x9 ;  /* 0x0000000a11407291 */ /* 0x000fe4000f8e48ff */
[----:B------:R-:W-:Y:S01]  /*3780*/  UISETP.NE.AND UP2, UPT, UR14, 0x9, UPT ;  /* 0x000000090e00788c */ /* 0x000fe2000bf45270 */
[----:B------:R-:W-:Y:S01]  /*3790*/  PLOP3.LUT P0, PT, PT, PT, UP1, 0x80, 0x8 ;  /* 0x000000000008781c */ /* 0x000fe20003f0f018 */
[----:B------:R-:W-:Y:S02]  /*37a0*/  ULEA UR62, UR17, UR9, 0xa ;  /* 0x00000009113e7291 */ /* 0x000fe4000f8e50ff */
[----:B------:R-:W-:Y:S02]  /*37b0*/  USEL UR35, URZ, 0x1, UP2 ;  /* 0x00000001ff237887 */ /* 0x000fe40009000000 */
[----:B------:R-:W-:Y:S02]  /*37c0*/  USEL UR14, UR14, URZ, UP2 ;  /* 0x000000ff0e0e7287 */ /* 0x000fe40009000000 */
[----:B------:R-:W-:Y:S02]  /*37d0*/  UIADD3 UR60, UPT, UPT, UR64, 0x2, URZ ;  /* 0x00000002403c7890 */ /* 0x000fe4000fffe0ff */
[----:B------:R-:W-:Y:S01]  /*37e0*/  @UP1 ULEA UR34, UR14, UR5, 0x3 ;  /* 0x000000050e221291 */ /* 0x000fe2000f8e18ff */
[----:B------:R-:W-:Y:S01]  /*37f0*/  LOP3.LUT R8, R8, UR35, RZ, 0x3c, !PT ;  /* 0x0000002308087c12 */ /* 0x000fe2000f8e3cff */
[----:B------:R-:W-:Y:S02]  /*3800*/  UIADD3 UR58, UPT, UPT, UR62, 0x2, URZ ;  /* 0x000000023e3a7890 */ /* 0x000fe4000fffe0ff */
[----:B------:R-:W-:Y:S01]  /*3810*/  UIADD3 UR56, UPT, UPT, UR64, 0x4, URZ ;  /* 0x0000000440387890 */ /* 0x000fe2000fffe0ff */
[----:B-1----:R-:W-:Y:S01]  /*3820*/  @P0 SHF.L.U32 R0, R8, 0x1f, RZ ;  /* 0x0000001f08000819 */ /* 0x002fe200000006ff */
[----:B------:R-:W-:Y:S02]  /*3830*/  UIADD3 UR54, UPT, UPT, UR62, 0x4, URZ ;  /* 0x000000043e367890 */ /* 0x000fe4000fffe0ff */
[----:B------:R-:W-:Y:S01]  /*3840*/  UIADD3 UR52, UPT, UPT, UR64, 0x6, URZ ;  /* 0x0000000640347890 */ /* 0x000fe2000fffe0ff */
[----:B------:R2:W3:Y:S01]  /*3850*/  @P0 SYNCS.PHASECHK.TRANS64.TRYWAIT P2, [UR34], R0 ;  /* 0x00000000ff0005a7 */ /* 0x0004e20008041122 */
[----:B------:R-:W-:Y:S02]  /*3860*/  UIADD3 UR50, UPT, UPT, UR62, 0x6, URZ ;  /* 0x000000063e327890 */ /* 0x000fe4000fffe0ff */
        /* <DEDUP_REMOVED lines=9> */
[----:B------:R-:W-:Y:S01]  /*3900*/  UIADD3 UR12, UPT, UPT, UR12, -0x1, URZ ;  /* 0xffffffff0c0c7890 */ /* 0x000fe2000fffe0ff */
[----:B------:R-:W-:Y:S01]  /*3910*/  UMOV UR65, 0x40004040 ;  /* 0x4000404000417882 */ /* 0x000fe20000000000 */
[----:B------:R-:W-:Y:S01]  /*3920*/  UMOV UR63, 0x40004040 ;  /* 0x40004040003f7882 */ /* 0x000fe20000000000 */
[----:B------:R-:W-:Y:S01]  /*3930*/  UMOV UR61, 0x40004040 ;  /* 0x40004040003d7882 */ /* 0x000fe20000000000 */
[----:B------:R2:W-:Y:S01]  /*3940*/  UTCHMMA gdesc[UR62], gdesc[UR64], tmem[UR7], tmem[UR32], idesc[UR33], UP4 ;  /* 0x00ff20403e0075ea */ /* 0x0005e2000a000007 */
[----:B------:R-:W-:Y:S01]  /*3950*/  UPLOP3.LUT UP4, UPT, UPT, UPT, UPT, 0x80, 0x8 ;  /* 0x000000000008789c */ /* 0x000fe20003f8f070 */
[----:B------:R-:W-:Y:S01]  /*3960*/  UMOV UR59, 0x40004040 ;  /* 0x40004040003b7882 */ /* 0x000fe20000000000 */
[----:B------:R-:W-:Y:S01]  /*3970*/  UMOV UR57, 0x40004040 ;  /* 0x4000404000397882 */ /* 0x000fe20000000000 */
[----:B------:R2:W-:Y:S01]  /*3980*/  UTCHMMA gdesc[UR58], gdesc[UR60], tmem[UR7], tmem[UR30], idesc[UR31], UPT ;  /* 0x00ff1e3c3a0075ea */ /* 0x0005e2000b800007 */
        /* <DEDUP_REMOVED lines=14> */
[----:B------:R-:W-:Y:S01]  /*3a70*/  UMOV UR35, 0x40004040 ;  /* 0x4000404000237882 */ /* 0x000fe20000000000 */
[----:B------:R2:W-:Y:S01]  /*3a80*/  UTCHMMA gdesc[UR38], gdesc[UR40], tmem[UR7], tmem[UR20], idesc[UR21], UPT ;  /* 0x00ff1428260075ea */ /* 0x0005e2000b800007 */
[----:B------:R2:W-:Y:S01]  /*3a90*/  UTCHMMA gdesc[UR34], gdesc[UR36], tmem[UR7], tmem[UR18], idesc[UR19], UPT ;  /* 0x00ff1224220075ea */ /* 0x0005e2000b800007 */
[----:B------:R2:W-:Y:S01]  /*3aa0*/  UTCBAR [UR11], URZ ;  /* 0x000000ff0b0073e9 */ /* 0x0005e200080000ff */
[----:B------:R-:W-:Y:S01]  /*3ab0*/  UMOV UR17, UR14 ;  /* 0x0000000e00117c82 */ /* 0x000fe20008000000 */
[----:B------:R-:W-:Y:S05]  /*3ac0*/  BRA.U UP0, `(.L_x_64) ;  /* 0xfffffffd00007547 */ /* 0x000fea000b83ffff */
.L_x_61:
[----:B------:R-:W-:Y:S01]  /*3ad0*/  UIADD3 UR15, UPT, UPT, UR15, 0x1, URZ ;  /* 0x000000010f0f7890 */ /* 0x000fe2000fffe0ff */
[C---:B------:R-:W-:Y:S01]  /*3ae0*/  ISETP.NE.AND P0, PT, R10.reuse, 0x2, PT ;  /* 0x000000020a00780c */ /* 0x040fe20003f05270 */
[----:B--2---:R-:W-:Y:S02]  /*3af0*/  UIADD3 UR7, UPT, UPT, UR6, 0xe0, URZ ;  /* 0x000000e006077890 */ /* 0x004fe4000fffe0ff */
[----:B------:R-:W-:Y:S01]  /*3b00*/  UISETP.NE.AND UP0, UPT, UR15, 0x4, UPT ;  /* 0x000000040f00788c */ /* 0x000fe2000bf05270 */
[----:B-1----:R-:W-:Y:S02]  /*3b10*/  SEL R0, RZ, 0x1, P0 ;  /* 0x00000001ff007807 */ /* 0x002fe40000000000 */
[----:B------:R-:W-:Y:S01]  /*3b20*/  SEL R10, R10, RZ, P0 ;  /* 0x000000ff0a0a7207 */ /* 0x000fe20000000000 */
[----:B------:R-:W-:Y:S01]  /*3b30*/  USEL UR6, URZ, 0x1, UP0 ;  /* 0x00000001ff067887 */ /* 0x000fe20008000000 */
[----:B------:R-:W-:Y:S01]  /*3b40*/  LOP3.LUT R9, R9, R0, RZ, 0x3c, !PT ;  /* 0x0000000009097212 */ /* 0x000fe200078e3cff */
[----:B------:R-:W-:Y:S01]  /*3b50*/  USEL UR15, UR15, URZ, UP0 ;  /* 0x000000ff0f0f7287 */ /* 0x000fe20008000000 */
[----:B------:R1:W-:Y:S03]  /*3b60*/  UTCBAR [UR7], URZ ;  /* 0x000000ff070073e9 */ /* 0x0003e600080000ff */
[----:B------:R-:W-:Y:S01]  /*3b70*/  LOP3.LUT R11, R11, UR6, RZ, 0x3c, !PT ;  /* 0x000000060b0b7c12 */ /* 0x000fe2000f8e3cff */
[----:B------:R-:W-:Y:S07]  /*3b80*/  @P1 BRA `(.L_x_65) ;  /* 0xfffffff800381947 */ /* 0x000fee000383ffff */
[----:B------:R-:W2:Y:S01]  /*3b90*/  S2UR UR4, SR_CgaCtaId ;  /* 0x00000000000479c3 */ /* 0x000ea20000008800 */
[----:B------:R-:W-:Y:S01]  /*3ba0*/  ELECT P0, URZ, PT ;  /* 0x0000000000ff782f */ /* 0x000fe20003800000 */
[----:B------:R-:W-:Y:S01]  /*3bb0*/  IMAD.MOV.U32 R0, RZ, RZ, 0x1 ;  /* 0x00000001ff007424 */ /* 0x000fe200078e00ff */
[----:B------:R-:W-:Y:S01]  /*3bc0*/  UIADD3 UR5, UPT, UPT, UR5, 0x100, URZ ;  /* 0x0000010005057890 */ /* 0x000fe2000fffe0ff */
[----:B------:R-:W-:Y:S01]  /*3bd0*/  SHF.L.U32 R3, R11, 0x1f, RZ ;  /* 0x0000001f0b037819 */ /* 0x000fe200000006ff */
[----:B------:R-:W-:-:S03]  /*3be0*/  UMOV UR6, 0x40 ;  /* 0x0000004000067882 */ /* 0x000fc60000000000 */
[----:B------:R-:W-:Y:S01]  /*3bf0*/  UVIRTCOUNT.DEALLOC.SMPOOL 0x80 ;  /* 0x000000800000784c */ /* 0x000fe20000000000 */
[----:B--2---:R-:W-:Y:S02]  /*3c00*/  ULEA UR4, UR4, UR6, 0x18 ;  /* 0x0000000604047291 */ /* 0x004fe4000f8ec0ff */
[----:B------:R-:W-:-:S07]  /*3c10*/  ULEA UR6, UR15, UR5, 0x3 ;  /* 0x000000050f067291 */ /* 0x000fce000f8e18ff */
[----:B------:R2:W-:Y:S02]  /*3c20*/  @P0 STS.U8 [UR4+0x1c], R0 ;  /* 0x00001c00ff000988 */ /* 0x0005e40008000004 */
[----:B------:R-:W4:Y:S02]  /*3c30*/  SYNCS.PHASECHK.TRANS64.TRYWAIT P0, [UR6], R3 ;  /* 0x00000003ff0075a7 */ /* 0x000f240008001106 */
[----:B--2-4-:R-:W-:Y:S05]  /*3c40*/  @!P0 BRA `(.L_x_66) ;  /* 0x0000003000748947 */ /* 0x014fea0003800000 */
.L_x_138:
[----:B-1----:R-:W-:-:S04]  /*3c50*/  UIADD3 UR7, UPT, UPT, UR15, 0x1, URZ ;  /* 0x000000010f077890 */ /* 0x002fc8000fffe0ff */
[----:B------:R-:W-:-:S04]  /*3c60*/  UISETP.NE.AND UP0, UPT, UR7, 0x4, UPT ;  /* 0x000000040700788c */ /* 0x000fc8000bf05270 */
[----:B------:R-:W-:Y:S02]  /*3c70*/  USEL UR8, URZ, 0x1, UP0 ;  /* 0x00000001ff087887 */ /* 0x000fe40008000000 */
[----:B------:R-:W-:-:S04]  /*3c80*/  USEL UR7, UR7, URZ, UP0 ;  /* 0x000000ff07077287 */ /* 0x000fc80008000000 */
[----:B------:R-:W-:Y:S01]  /*3c90*/  ULEA UR6, UR7, UR5, 0x3 ;  /* 0x0000000507067291 */ /* 0x000fe2000f8e18ff */
[----:B------:R-:W-:-:S04]  /*3ca0*/  LOP3.LUT R2, R11, UR8, RZ, 0x3c, !PT ;  /* 0x000000080b027c12 */ /* 0x000fc8000f8e3cff */
[----:B--2---:R-:W-:-:S04]  /*3cb0*/  SHF.L.U32 R3, R2, 0x1f, RZ ;  /* 0x0000001f02037819 */ /* 0x004fc800000006ff */
[----:B------:R-:W1:Y:S02]  /*3cc0*/  SYNCS.PHASECHK.TRANS64.TRYWAIT P0, [UR6], R3 ;  /* 0x00000003ff0075a7 */ /* 0x000e640008001106 */
[----:B-1----:R-:W-:Y:S05]  /*3cd0*/  @!P0 BRA `(.L_x_67) ;  /* 0x0000003000688947 */ /* 0x002fea0003800000 */
.L_x_140:
        /* <DEDUP_REMOVED lines=9> */
.L_x_142:
[----:B------:R-:W-:-:S04]  /*3d70*/  UIADD3 UR7, UPT, UPT, UR7, 0x1, URZ ;  /* 0x0000000107077890 */ /* 0x000fc8000fffe0ff */
[----:B------:R-:W-:-:S04]  /*3d80*/  UISETP.NE.AND UP0, UPT, UR7, 0x4, UPT ;  /* 0x000000040700788c */ /* 0x000fc8000bf05270 */
[----:B------:R-:W-:Y:S02]  /*3d90*/  USEL UR6, URZ, 0x1, UP0 ;  /* 0x00000001ff067887 */ /* 0x000fe40008000000 */
[----:B------:R-:W-:-:S04]  /*3da0*/  USEL UR7, UR7, URZ, UP0 ;  /* 0x000000ff07077287 */ /* 0x000fc80008000000 */
[----:B------:R-:W-:Y:S01]  /*3db0*/  ULEA UR7, UR7, UR5, 0x3 ;  /* 0x0000000507077291 */ /* 0x000fe2000f8e18ff */
[----:B-1----:R-:W-:-:S04]  /*3dc0*/  LOP3.LUT R3, R2, UR6, RZ, 0x3c, !PT ;  /* 0x0000000602037c12 */ /* 0x002fc8000f8e3cff */
[----:B------:R-:W-:-:S04]  /*3dd0*/  SHF.L.U32 R3, R3, 0x1f, RZ ;  /* 0x0000001f03037819 */ /* 0x000fc800000006ff */
[----:B------:R-:W1:Y:S02]  /*3de0*/  SYNCS.PHASECHK.TRANS64.TRYWAIT P0, [UR7], R3 ;  /* 0x00000003ff0075a7 */ /* 0x000e640008001107 */
[----:B-1----:R-:W-:Y:S05]  /*3df0*/  @!P0 BRA `(.L_x_69) ;  /* 0x0000003000508947 */ /* 0x002fea0003800000 */
.L_x_144:
[----:B------:R-:W-:Y:S01]  /*3e00*/  NOP ;  /* 0x0000000000007918 */ /* 0x000fe20000000000 */
[----:B-1----:R-:W1:Y:S01]  /*3e10*/  LDS R0, [UR4+0x14] ;  /* 0x00001404ff007984 */ /* 0x002e620008000800 */
[----:B------:R-:W-:Y:S01]  /*3e20*/  ULOP3.LUT UR6, UR16, 0xffff, URZ, 0xc0, !UPT ;  /* 0x0000ffff10067892 */ /* 0x000fe2000f8ec0ff */
[----:B------:R-:W-:Y:S01]  /*3e30*/  UMOV UR8, 0xffff ;  /* 0x0000ffff00087882 */ /* 0x000fe20000000000 */
[----:B------:R-:W-:Y:S02]  /*3e40*/  UMOV UR5, 0x1 ;  /* 0x0000000100057882 */ /* 0x000fe40000000000 */
[----:B------:R-:W-:-:S04]  /*3e50*/  USHF.R.U32.HI UR6, URZ, 0x5, UR6 ;  /* 0x00000005ff067899 */ /* 0x000fc80008011606 */
[----:B------:R-:W-:Y:S02]  /*3e60*/  USHF.L.U32 UR8, UR8, UR6, URZ ;  /* 0x0000000608087299 */ /* 0x000fe400080006ff */
[----:B------:R-:W-:-:S04]  /*3e70*/  USHF.L.U32 UR5, UR5, UR6, URZ ;  /* 0x0000000605057299 */ /* 0x000fc800080006ff */
[----:B-1----:R-:W-:-:S04]  /*3e80*/  LOP3.LUT R0, R0, UR8, RZ, 0xc0, !PT ;  /* 0x0000000800007c12 */ /* 0x002fc8000f8ec0ff */
[----:B------:R-:W-:-:S13]  /*3e90*/  ISETP.NE.AND P0, PT, R0, UR8, PT ;  /* 0x0000000800007c0c */ /* 0x000fda000bf05270 */
[----:B------:R-:W-:Y:S05]  /*3ea0*/  @P0 BRA `(.L_x_70) ;  /* 0x0000000000580947 */ /* 0x000fea0003800000 */
[----:B------:R-:W1:Y:S02]  /*3eb0*/  LDS R0, [UR4+0x18] ;  /* 0x00001804ff007984 */ /* 0x000e640008000800 */
[----:B-1----:R-:W-:-:S04]  /*3ec0*/  LOP3.LUT R0, R0, UR5, RZ, 0xc0, !PT ;  /* 0x0000000500007c12 */ /* 0x002fc8000f8ec0ff */
[----:B------:R-:W-:-:S13]  /*3ed0*/  ISETP.NE.AND P0, PT, R0, UR5, PT ;  /* 0x0000000500007c0c */ /* 0x000fda000bf05270 */
[----:B------:R-:W-:Y:S05]  /*3ee0*/  @P0 BRA `(.L_x_71) ;  /* 0x00000000003c0947 */ /* 0x000fea0003800000 */
[----:B------:R-:W1:Y:S01]  /*3ef0*/  S2R R2, SR_LANEID ;  /* 0x0000000000027919 */ /* 0x000e620000000000 */
[----:B------:R-:W-:Y:S01]  /*3f00*/  ULOP3.LUT UR8, URZ, UR8, URZ, 0x33, !UPT ;  /* 0x00000008ff087292 */ /* 0x000fe2000f8e33ff */
[----:B------:R-:W-:Y:S01]  /*3f10*/  LOP3.LUT R4, RZ, UR5, RZ, 0x33, !PT ;  /* 0x00000005ff047c12 */ /* 0x000fe2000f8e33ff */
[----:B------:R-:W-:Y:S02]  /*3f20*/  VOTEU.ANY UR7, UPT, PT ;  /* 0x0000000000077886 */ /* 0x000fe400038e0100 */
[----:B------:R-:W-:Y:S01]  /*3f30*/  UFLO.U32 UR7, UR7 ;  /* 0x00000007000772bd */ /* 0x000fe200080e0000 */
[----:B------:R-:W2:Y:S01]  /*3f40*/  REDUX UR5, R4 ;  /* 0x00000000040573c4 */ /* 0x000ea20000000000 */
[----:B------:R-:W-:-:S06]  /*3f50*/  IMAD.U32 R0, RZ, RZ, UR8 ;  /* 0x00000008ff007e24 */ /* 0x000fcc000f8e00ff */
[----:B------:R4:W-:Y:S01]  /*3f60*/  UTCATOMSWS.AND URZ, UR8 ;  /* 0x0000000800ff79e3 */ /* 0x0009e20008000000 */
[----:B------:R-:W3:Y:S01]  /*3f70*/  REDUX UR6, R0 ;  /* 0x00000000000673c4 */ /* 0x000ee20000000000 */
[----:B-1----:R-:W-:Y:S01]  /*3f80*/  ISETP.EQ.U32.AND P0, PT, R2, UR7, PT ;  /* 0x0000000702007c0c */ /* 0x002fe2000bf02070 */
[----:B--2---:R-:W-:Y:S01]  /*3f90*/  IMAD.U32 R2, RZ, RZ, UR5 ;  /* 0x00000005ff027e24 */ /* 0x004fe2000f8e00ff */
[----:B---3--:R-:W-:-:S11]  /*3fa0*/  MOV R3, UR6 ;  /* 0x0000000600037c02 */ /* 0x008fd60008000f00 */
[----:B------:R4:W-:Y:S04]  /*3fb0*/  @P0 ATOMS.AND RZ, [UR4+0x14], R3 ;  /* 0x00001403ffff098c */ /* 0x0009e8000a800004 */
[----:B------:R4:W-:Y:S01]  /*3fc0*/  @P0 ATOMS.AND RZ, [UR4+0x18], R2 ;  /* 0x00001802ffff098c */ /* 0x0009e2000a800004 */
[----:B------:R-:W-:Y:S05]  /*3fd0*/  BRA `(.L_x_72) ;  /* 0x0000000000147947 */ /* 0x000fea0003800000 */
.L_x_71:
[----:B------:R-:W-:Y:S02]  /*3fe0*/  MOV R2, 0x4000 ;  /* 0x0000400000027802 */ /* 0x000fe40000000f00 */
[----:B---3-5:R-:W-:Y:S05]  /*3ff0*/  CALL.REL.NOINC `($__internal_0_$__cuda_sm10x_tcgen05_guardrail_trap_col_being_dealloced_not_returned_by_alloc) ;  /* 0x0000003000807944 */ /* 0x028fea0003c00000 */
[----:B------:R-:W-:Y:S05]  /*4000*/  BRA `(.L_x_72) ;  /* 0x0000000000087947 */ /* 0x000fea0003800000 */
.L_x_70:
[----:B------:R-:W-:Y:S02]  /*4010*/  MOV R2, 0x4030 ;  /* 0x0000403000027802 */ /* 0x000fe40000000f00 */
[----:B---3-5:R-:W-:Y:S05]  /*4020*/  CALL.REL.NOINC `($__internal_2_$__cuda_sm10x_tcgen05_guardrail_trap_unallocated_columns_being_dealloced) ;  /* 0x00000030008c7944 */ /* 0x028fea0003c00000 */
.L_x_72:
[----:B------:R-:W-:Y:S01]  /*4030*/  NOP ;  /* 0x0000000000007918 */ /* 0x000fe20000000000 */
[----:B----4-:R-:W-:Y:S05]  /*4040*/  EXIT ;  /* 0x000000000000794d */ /* 0x010fea0003800000 */
.L_x_54:
[----:B------:R-:W-:-:S09]  /*4050*/  UISETP.NE.OR UP2, UPT, UR8, 0x3, !UP2 ;  /* 0x000000030800788c */ /* 0x000fd2000d745670 */
[----:B------:R-:W-:Y:S05]  /*4060*/  BRA.U UP2, `(.L_x_73) ;  /* 0x0000000d020c7547 */ /* 0x000fea000b800000 */
[----:B------:R-:W1:Y:S01]  /*4070*/  LDC R0, c[0x0][0xb30] ;  /* 0x0002cc00ff007b82 */ /* 0x000e620000000800 */
[----:B------:R-:W2:Y:S01]  /*4080*/  LDCU.64 UR8, c[0x0][0x888] ;  /* 0x00011100ff0877ac */ /* 0x000ea20008000a00 */
[----:B------:R-:W-:Y:S01]  /*4090*/  IMAD.MOV.U32 R30, RZ, RZ, 0x1 ;  /* 0x00000001ff1e7424 */ /* 0x000fe200078e00ff */
[----:B------:R-:W-:Y:S01]  /*40a0*/  CS2R R28, SRZ ;  /* 0x00000000001c7805 */ /* 0x000fe2000001ff00 */
[----:B------:R-:W-:Y:S01]  /*40b0*/  IMAD.MOV.U32 R25, RZ, RZ, 0x1000 ;  /* 0x00001000ff197424 */ /* 0x000fe200078e00ff */
[----:B------:R-:W4:Y:S03]  /*40c0*/  LDCU.64 UR4, c[0x0][0x890] ;  /* 0x00011200ff0477ac */ /* 0x000f260008000a00 */
[----:B------:R-:W3:Y:S01]  /*40d0*/  LDC R19, c[0x0][0x370] ;  /* 0x0000dc00ff137b82 */ /* 0x000ee20000000800 */
[----:B------:R-:W-:Y:S01]  /*40e0*/  UMOV UR7, 0x400 ;  /* 0x0000040000077882 */ /* 0x000fe20000000000 */
[----:B------:R-:W-:-:S02]  /*40f0*/  UPLOP3.LUT UP1, UPT, UPT, UPT, UPT, 0x40, 0x4 ;  /* 0x000000000004789c */ /* 0x000fc40003f2e870 */
[----:B------:R-:W-:Y:S01]  /*4100*/  ULEA UR7, UR37, UR7, 0x18 ;  /* 0x0000000725077291 */ /* 0x000fe2000f8ec0ff */
[----:B------:R-:W-:-:S03]  /*4110*/  UMOV UR15, URZ ;  /* 0x000000ff000f7c82 */ /* 0x000fc60008000000 */
[----:B------:R-:W3:Y:S01]  /*4120*/  LDC R2, c[0x0][0xb0c] ;  /* 0x0002c300ff027b82 */ /* 0x000ee20000000800 */
[----:B--2---:R-:W-:Y:S02]  /*4130*/  UISETP.NE.U32.AND UP2, UPT, UR8, URZ, UPT ;  /* 0x000000ff0800728c */ /* 0x004fe4000bf45070 */
[----:B----4-:R-:W-:-:S05]  /*4140*/  UISETP.NE.U32.AND UP3, UPT, UR4, URZ, UPT ;  /* 0x000000ff0400728c */ /* 0x010fca000bf65070 */
[----:B------:R-:W2:Y:S01]  /*4150*/  LDC R18, c[0x0][0xb20] ;  /* 0x0002c800ff127b82 */ /* 0x000ea20000000800 */
[----:B-1----:R-:W-:Y:S01]  /*4160*/  ISETP.NE.AND P1, PT, R0, 0x1, PT ;  /* 0x000000010000780c */ /* 0x002fe20003f25270 */
[----:B------:R-:W-:Y:S02]  /*4170*/  UISETP.NE.AND.EX UP2, UPT, UR9, URZ, UPT, UP2 ;  /* 0x000000ff0900728c */ /* 0x000fe4000bf45320 */
[----:B------:R-:W-:-:S04]  /*4180*/  UISETP.NE.AND.EX UP3, UPT, UR5, URZ, UPT, UP3 ;  /* 0x000000ff0500728c */ /* 0x000fc8000bf65330 */
[----:B-----5:R-:W1:Y:S08]  /*4190*/  LDC.64 R32, c[0x0][0x348] ;  /* 0x0000d200ff207b82 */ /* 0x020e700000000a00 */
[----:B------:R-:W4:Y:S08]  /*41a0*/  LDC.64 R16, c[0x0][0xb10] ;  /* 0x0002c400ff107b82 */ /* 0x000f300000000a00 */
[----:B------:R-:W1:Y:S08]  /*41b0*/  LDC.64 R6, c[0x0][0xb18] ;  /* 0x0002c600ff067b82 */ /* 0x000e700000000a00 */
[----:B------:R-:W1:Y:S08]  /*41c0*/  LDC.64 R4, c[0x0][0xb28] ;  /* 0x0002ca00ff047b82 */ /* 0x000e700000000a00 */
[----:B--23--:R-:W1:Y:S02]  /*41d0*/  LDC R24, c[0x0][0x374] ;  /* 0x0000dd00ff187b82 */ /* 0x00ce640000000800 */
.L_x_81:
[C---:B------:R-:W-:Y:S02]  /*41e0*/  LEA R0, R29.reuse, UR7, 0x3 ;  /* 0x000000071d007c11 */ /* 0x040fe4000f8e18ff */
[----:B------:R-:W-:Y:S02]  /*41f0*/  SHF.L.U32 R3, R28, 0x1f, RZ ;  /* 0x0000001f1c037819 */ /* 0x000fe400000006ff */
[----:B------:R-:W-:Y:S02]  /*4200*/  LEA R20, R29, UR7, 0x4 ;  /* 0x000000071d147c11 */ /* 0x000fe4000f8e20ff */
[----:B--2---:R-:W2:Y:S02]  /*4210*/  SYNCS.PHASECHK.TRANS64.TRYWAIT P0, [R0+URZ+0xc0], R3 ;  /* 0x0000c003000075a7 */ /* 0x004ea400080011ff */
[----:B--2---:R-:W-:Y:S05]  /*4220*/  @!P0 BRA `(.L_x_74) ;  /* 0x0000002c005c8947 */ /* 0x004fea0003800000 */
.L_x_145:
[----:B------:R-:W-:Y:S01]  /*4230*/  ISETP.GE.AND P0, PT, R26, 0x1, PT ;  /* 0x000000011a00780c */ /* 0x000fe20003f06270 */
[----:B------:R-:W3:Y:S01]  /*4240*/  LDS.128 R20, [R20+0x150] ;  /* 0x0001500014147984 */ /* 0x000ee20000000c00 */
[----:B------:R-:W-:Y:S01]  /*4250*/  ISETP.NE.U32.AND P4, PT, RZ, UR4, PT ;  /* 0x00000004ff007c0c */ /* 0x000fe2000bf85070 */
[----:B--2---:R-:W-:Y:S03]  /*4260*/  VIADD R0, R0, 0xd0 ;  /* 0x000000d000007836 */ /* 0x004fe60000000000 */
[----:B------:R-:W-:Y:S01]  /*4270*/  ISETP.NE.AND.EX P4, PT, RZ, UR5, PT, P4 ;  /* 0x00000005ff007c0c */ /* 0x000fe2000bf85340 */
[----:B------:R-:W-:Y:S01]  /*4280*/  @!PT LDS RZ, [RZ] ;  /* 0x00000000fffff984 */ /* 0x000fe20000000800 */
[----:B------:R-:W-:Y:S01]  /*4290*/  @!PT LDS RZ, [RZ] ;  /* 0x00000000fffff984 */ /* 0x000fe20000000800 */
[----:B------:R-:W-:Y:S01]  /*42a0*/  @!PT LDS RZ, [RZ] ;  /* 0x00000000fffff984 */ /* 0x000fe20000000800 */
[----:B------:R-:W-:Y:S01]  /*42b0*/  @!PT LDS RZ, [RZ] ;  /* 0x00000000fffff984 */ /* 0x000fe20000000800 */
[----:B------:R2:W-:Y:S06]  /*42c0*/  MEMBAR.ALL.CTA ;  /* 0x0000000000007992 */ /* 0x0005ec0000008000 */
[----:B--2---:R-:W2:Y:S01]  /*42d0*/  FENCE.VIEW.ASYNC.S ;  /* 0x00000000000073c6 */ /* 0x004ea20000000000 */
[----:B------:R-:W-:Y:S04]  /*42e0*/  PRMT R0, RZ, 0x654, R0 ;  /* 0x00000654ff007816 */ /* 0x000fe80000000000 */
[----:B--2---:R2:W-:Y:S01]  /*42f0*/  SYNCS.ARRIVE.TRANS64.RED.A1T0 RZ, [R0+URZ], RZ ;  /* 0x000000ff00ff79a7 */ /* 0x0045e200081004ff */
[----:B---3--:R-:W-:Y:S11]  /*4300*/  LOP3.LUT P3, RZ, R22, 0x1, RZ, 0xc0, !PT ;  /* 0x0000000116ff7812 */ /* 0x008ff6000786c0ff */
[----:B------:R-:W-:Y:S02]  /*4310*/  @!UPT UIADD3 URZ, UPT, UPT, URZ, URZ, URZ ;  /* 0x000000fffffff290 */ /* 0x000fe4000fffe0ff */
[----:B------:R-:W-:Y:S02]  /*4320*/  @P3 MOV R13, R20 ;  /* 0x00000014000d3202 */ /* 0x000fe40000000f00 */
[----:B------:R-:W-:Y:S01]  /*4330*/  @P3 LOP3.LUT R8, R21, 0xffff, RZ, 0xc0, !PT ;  /* 0x0000ffff15083812 */ /* 0x000fe200078ec0ff */
[----:B--2---:R-:W-:Y:S06]  /*4340*/  @!P0 BRA `(.L_x_75) ;  /* 0x0000000000a48947 */ /* 0x004fec0003800000 */
[----:B-1----:R-:W-:Y:S01]  /*4350*/  IMAD.HI.U32 R31, R24, R7, RZ ;  /* 0x00000007181f7227 */ /* 0x002fe200078e00ff */
[----:B------:R-:W-:Y:S02]  /*4360*/  ISETP.NE.AND P0, PT, R6, 0x1, PT ;  /* 0x000000010600780c */ /* 0x000fe40003f05270 */
[----:B------:R-:W-:Y:S01]  /*4370*/  ISETP.NE.AND P2, PT, R26, 0x1, PT ;  /* 0x000000011a00780c */ /* 0x000fe20003f45270 */
[----:B----4-:R-:W-:Y:S01]  /*4380*/  IMAD.HI.U32 R34, R19, R16, RZ ;  /* 0x0000001013227227 */ /* 0x010fe200078e00ff */
[----:B------:R-:W-:Y:S02]  /*4390*/  SHF.R.U32.HI R31, RZ, R18, R31 ;  /* 0x00000012ff1f7219 */ /* 0x000fe4000001161f */
[----:B------:R-:W-:Y:S01]  /*43a0*/  ISETP.NE.AND P5, PT, R2, 0x1, PT ;  /* 0x000000010200780c */ /* 0x000fe20003fa5270 */
[----:B------:R-:W-:Y:S01]  /*43b0*/  IMAD.HI.U32 R36, R13, R16, RZ ;  /* 0x000000100d247227 */ /* 0x000fe200078e00ff */
[----:B------:R-:W-:Y:S02]  /*43c0*/  SHF.R.U32.HI R34, RZ, R17, R34 ;  /* 0x00000011ff227219 */ /* 0x000fe40000011622 */
[----:B------:R-:W-:Y:S01]  /*43d0*/  SEL R3, R24, R31, !P0 ;  /* 0x0000001f18037207 */ /* 0x000fe20004000000 */
[C---:B------:R-:W-:Y:S01]  /*43e0*/  IMAD.HI.U32 R31, R8.reuse, R7, RZ ;  /* 0x00000007081f7227 */ /* 0x040fe200078e00ff */
[----:B------:R-:W-:Y:S02]  /*43f0*/  SEL R11, R19, R34, !P5 ;  /* 0x00000022130b7207 */ /* 0x000fe40006800000 */
[----:B------:R-:W-:Y:S01]  /*4400*/  SHF.R.U32.HI R36, RZ, R17, R36 ;  /* 0x00000011ff247219 */ /* 0x000fe20000011624 */
[----:B------:R-:W-:Y:S01]  /*4410*/  IMAD.HI.U32 R38, R3, R4, RZ ;  /* 0x0000000403267227 */ /* 0x000fe200078e00ff */
[----:B------:R-:W-:Y:S03]  /*4420*/  SHF.R.U32.HI R31, RZ, R18, R31 ;  /* 0x00000012ff1f7219 */ /* 0x000fe6000001161f */
[----:B------:R-:W-:Y:S01]  /*4430*/  IMAD.HI.U32 R34, R11, R4, RZ ;  /* 0x000000040b227227 */ /* 0x000fe200078e00ff */
[----:B------:R-:W-:Y:S02]  /*4440*/  @P2 SHF.R.U32.HI R3, RZ, R5, R38 ;  /* 0x00000005ff032219 */ /* 0x000fe40000011626 */
[----:B------:R-:W-:Y:S02]  /*4450*/  SEL R9, R8, R31, !P0 ;  /* 0x0000001f08097207 */ /* 0x000fe40004000000 */
[----:B------:R-:W-:Y:S01]  /*4460*/  @P2 SHF.R.U32.HI R11, RZ, R5, R34 ;  /* 0x00000005ff0b2219 */ /* 0x000fe20000011622 */
[C---:B------:R-:W-:Y:S01]  /*4470*/  IMAD R10, R26.reuse, R3, RZ ;  /* 0x000000031a0a7224 */ /* 0x040fe200078e02ff */
[----:B------:R-:W-:Y:S01]  /*4480*/  SEL R3, R13, R36, !P5 ;  /* 0x000000240d037207 */ /* 0x000fe20006800000 */
[C---:B------:R-:W-:Y:S03]  /*4490*/  IMAD.HI.U32 R14, R9.reuse, R4, RZ ;  /* 0x00000004090e7227 */ /* 0x040fe600078e00ff */
[----:B------:R-:W-:Y:S01]  /*44a0*/  ISETP.GE.AND P0, PT, R9, R10, PT ;  /* 0x0000000a0900720c */ /* 0x000fe20003f06270 */
[C---:B------:R-:W-:Y:S01]  /*44b0*/  IMAD R12, R26.reuse, R11, RZ ;  /* 0x0000000b1a0c7224 */ /* 0x040fe200078e02ff */
[-C--:B------:R-:W-:Y:S04]  /*44c0*/  SHF.R.U32.HI R14, RZ, R5.reuse, R14 ;  /* 0x00000005ff0e7219 */ /* 0x080fe8000001160e */
[----:B------:R-:W-:Y:S02]  /*44d0*/  ISETP.GE.OR P0, PT, R3, R12, P0 ;  /* 0x0000000c0300720c */ /* 0x000fe40000706670 */
[----:B------:R-:W-:Y:S05]  /*44e0*/  SEL R15, R9, R14, !P2 ;  /* 0x0000000e090f7207 */ /* 0x000fea0005000000 */
[----:B------:R-:W-:Y:S04]  /*44f0*/  IMAD.MOV R14, RZ, RZ, -R15 ;  /* 0x000000ffff0e7224 */ /* 0x000fe800078e0a0f */
[----:B------:R-:W-:Y:S02]  /*4500*/  IMAD R14, R26, R14, R9 ;  /* 0x0000000e1a0e7224 */ /* 0x000fe400078e0209 */
[C---:B------:R-:W-:Y:S05]  /*4510*/  @!P0 IMAD.HI.U32 R10, R3.reuse, R4, RZ ;  /* 0x00000004030a8227 */ /* 0x040fea00078e00ff */
[----:B------:R-:W-:Y:S04]  /*4520*/  @!P0 SHF.R.U32.HI R10, RZ, R5, R10 ;  /* 0x00000005ff0a8219 */ /* 0x000fe8000001160a */
[----:B------:R-:W-:Y:S01]  /*4530*/  @!P0 SEL R0, R3, R10, !P2 ;  /* 0x0000000a03008207 */ /* 0x000fe20005000000 */
[----:B------:R-:W-:Y:S03]  /*4540*/  IMAD.MOV R10, RZ, RZ, -R3 ;  /* 0x000000ffff0a7224 */ /* 0x000fe600078e0a03 */
[----:B------:R-:W-:Y:S01]  /*4550*/  @!P0 IADD3 R15, PT, PT, R15, -R0, RZ ;  /* 0x800000000f0f8210 */ /* 0x000fe20007ffe0ff */
[----:B------:R-:W-:Y:S01]  /*4560*/  @!P0 IMAD R0, R11, R14, R0 ;  /* 0x0000000e0b008224 */ /* 0x000fe200078e0200 */
[----:B------:R-:W-:Y:S01]  /*4570*/  IADD3 R11, PT, PT, -R9, RZ, RZ ;  /* 0x000000ff090b7210 */ /* 0x000fe20007ffe1ff */
[----:B------:R-:W-:Y:S02]  /*4580*/  IMAD R13, R2, R10, R13 ;  /* 0x0000000a020d7224 */ /* 0x000fe400078e020d */
[----:B------:R-:W-:Y:S02]  /*4590*/  @!P0 IMAD R9, R15, R26, R3 ;  /* 0x0000001a0f098224 */ /* 0x000fe400078e0203 */
[----:B------:R-:W-:Y:S02]  /*45a0*/  @!P0 IMAD.MOV.U32 R3, RZ, RZ, R0 ;  /* 0x000000ffff038224 */ /* 0x000fe400078e0000 */
[----:B------:R-:W-:Y:S02]  /*45b0*/  IMAD R8, R6, R11, R8 ;  /* 0x0000000b06087224 */ /* 0x000fe400078e0208 */
[----:B------:R-:W-:Y:S02]  /*45c0*/  IMAD R13, R3, R2, R13 ;  /* 0x00000002030d7224 */ /* 0x000fe400078e020d */
[----:B------:R-:W-:Y:S02]  /*45d0*/  IMAD R8, R9, R6, R8 ;  /* 0x0000000609087224 */ /* 0x000fe400078e0208 */
.L_x_75:
[----:B------:R-:W-:Y:S05]  /*45e0*/  BRA.U UP1, `(.L_x_76) ;  /* 0x0000000101107547 */ /* 0x000fea000b800000 */
[----:B------:R-:W-:Y:S04]  /*45f0*/  MOV R0, UR6 ;  /* 0x0000000600007c02 */ /* 0x000fe80008000f00 */
[----:B------:R-:W-:Y:S04]  /*4600*/  SHF.L.U32 R3, R0, 0x1f, RZ ;  /* 0x0000001f00037819 */ /* 0x000fe800000006ff */
[----:B------:R-:W2:Y:S02]  /*4610*/  SYNCS.PHASECHK.TRANS64.TRYWAIT P0, [UR7+0xb8], R3 ;  /* 0x0000b803ff0075a7 */ /* 0x000ea40008001107 */
[----:B--2---:R-:W-:Y:S05]  /*4620*/  @!P0 BRA `(.L_x_77) ;  /* 0x0000002800708947 */ /* 0x004fea0003800000 */
.L_x_76:
[----:B------:R-:W-:Y:S05]  /*4630*/  BRA.U !UP3, `(.L_x_78) ;  /* 0x000000010b347547 */ /* 0x000fea000b800000 */
[----:B------:R-:W-:Y:S01]  /*4640*/  UPLOP3.LUT UP0, UPT, UPT, UPT, UP2, 0x80, 0x8 ;  /* 0x000000000008789c */ /* 0x000fe20003f0f020 */
[----:B--2---:R-:W-:Y:S02]  /*4650*/  HFMA2 R0, -RZ, RZ, 0, 5.9604644775390625e-08 ;  /* 0x00000001ff007431 */ /* 0x004fe400000001ff */
[----:B------:R-:W-:Y:S03]  /*4660*/  IMAD.MOV.U32 R70, RZ, RZ, 0x1 ;  /* 0x00000001ff467424 */ /* 0x000fe600078e00ff */
[----:B------:R-:W-:Y:S05]  /*4670*/  PLOP3.LUT P0, PT, PT, PT, UP0, 0x80, 0x8 ;  /* 0x000000000008781c */ /* 0x000fea0003f0f008 */
[----:B------:R-:W2:Y:S01]  /*4680*/  @UP0 LDCU.64 UR10, c[0x0][0x888] ;  /* 0x00011100ff0a07ac */ /* 0x000ea20008000a00 */
[----:B------:R-:W-:Y:S07]  /*4690*/  @UP0 UIMAD UR8, UR36, UR4, URZ ;  /* 0x00000004240802a4 */ /* 0x000fee000f8e02ff */
[----:B------:R-:W-:Y:S01]  /*46a0*/  @!P0 PRMT R70, R0, 0x7610, R70 ;  /* 0x0000761000468816 */ /* 0x000fe20000000046 */
[----:B--2---:R-:W-:Y:S03]  /*46b0*/  @UP0 UIMAD.WIDE UR10, UR8, 0x4, UR10 ;  /* 0x00000004080a08a5 */ /* 0x004fe6000f8e020a */
[----:B------:R-:W2:Y:S03]  /*46c0*/  @!UP0 LDCU UR8, c[0x0][0x880] ;  /* 0x00011000ff0887ac */ /* 0x000ea60008000800 */
[----:B------:R-:W-:Y:S01]  /*46d0*/  IMAD.U32 R10, RZ, RZ, UR10 ;  /* 0x0000000aff0a7e24 */ /* 0x000fe2000f8e00ff */
[----:B------:R-:W-:Y:S05]  /*46e0*/  MOV R11, UR11 ;  /* 0x0000000b000b7c02 */ /* 0x000fea0008000f00 */
[----:B------:R3:W5:Y:S02]  /*46f0*/  @P0 LDG.E R35, desc[UR40][R10.64] ;  /* 0x000000280a230981 */ /* 0x000764000c1e1900 */
[----:B--23--:R-:W-:Y:S07]  /*4700*/  @!P0 IMAD.U32 R35, RZ, RZ, UR8 ;  /* 0x00000008ff238e24 */ /* 0x00cfee000f8e00ff */
.L_x_78:
[----:B-----5:R-:W-:Y:S01]  /*4710*/  @!P4 FSETP.EQ.AND P5, PT, R35, RZ, PT ;  /* 0x000000ff2300c20b */ /* 0x020fe20003fa2000 */
[----:B------:R-:W-:Y:S01]  /*4720*/  @!UPT UIADD3 URZ, UPT, UPT, URZ, URZ, URZ ;  /* 0x000000fffffff290 */ /* 0x000fe2000fffe0ff */
[----:B------:R-:W-:Y:S11]  /*4730*/  @!P4 BRA `(.L_x_79) ;  /* 0x000000000014c947 */ /* 0x000ff60003800000 */
[----:B------:R-:W-:Y:S02]  /*4740*/  LOP3.LUT P0, RZ, R70, 0xff, RZ, 0xc0, !PT ;  /* 0x000000ff46ff7812 */ /* 0x000fe4000780c0ff */
[----:B------:R-:W-:Y:S04]  /*4750*/  PLOP3.LUT P5, PT, PT, PT, UP0, 0x80, 0x8 ;  /* 0x000000000008781c */ /* 0x000fe80003faf008 */
[----:B------:R-:W-:Y:S07]  /*4760*/  PLOP3.LUT P5, PT, P5, PT, PT, 0x8, 0x80 ;  /* 0x000000000080781c */ /* 0x000fee0002fae170 */
[----:B------:R-:W-:Y:S11]  /*4770*/  @P0 FSETP.EQ.AND P5, PT, R35, RZ, PT ;  /* 0x000000ff2300020b */ /* 0x000ff60003fa2000 */
[----:B------:R-:W-:Y:S02]  /*4780*/  @!UPT UIADD3 URZ, UPT, UPT, URZ, URZ, URZ ;  /* 0x000000fffffff290 */ /* 0x000fe4000fffe0ff */
.L_x_79:
[----:B------:R-:W3:Y:S01]  /*4790*/  LDC.64 R14, c[0x0][0xb10] ;  /* 0x0002c400ff0e7b82 */ /* 0x000ee20000000a00 */
[----:B------:R-:W-:Y:S01]  /*47a0*/  ULEA UR13, UR15, UR7, 0x3 ;  /* 0x000000070f0d7291 */ /* 0x000fe2000f8e18ff */
[----:B------:R-:W-:Y:S01]  /*47b0*/  SHF.L.U32 R12, R30, 0x1f, RZ ;  /* 0x0000001f1e0c7819 */ /* 0x000fe200000006ff */
[----:B------:R-:W-:Y:S01]  /*47c0*/  VIADD R29, R29, 0x1 ;  /* 0x000000011d1d7836 */ /* 0x000fe20000000000 */
[----:B------:R-:W-:Y:S04]  /*47d0*/  @P3 SHF.R.U32.HI R27, RZ, 0x10, R21 ;  /* 0x00000010ff1b3819 */ /* 0x000fe80000011615 */
[----:B------:R-:W5:Y:S02]  /*47e0*/  LDC.64 R10, c[0x0][0xb18] ;  /* 0x0002c600ff0a7b82 */ /* 0x000f640000000a00 */
[----:B------:R-:W1:Y:S01]  /*47f0*/  SYNCS.PHASECHK.TRANS64.TRYWAIT P4, [UR13+0xa0], R12 ;  /* 0x0000a00cff0075a7 */ /* 0x000e62000808110d */
[----:B---3--:R-:W-:Y:S05]  /*4800*/  @!P1 IMAD.HI.U32 R14, R13, R14, RZ ;  /* 0x0000000e0d0e9227 */ /* 0x008fea00078e00ff */
[----:B--2---:R-:W2:Y:S01]  /*4810*/  @!P1 LDC R0, c[0x0][0xb20] ;  /* 0x0002c800ff009b82 */ /* 0x004ea20000000800 */
[----:B------:R-:W-:Y:S01]  /*4820*/  @!P1 SHF.R.U32.HI R14, RZ, R15, R14 ;  /* 0x0000000fff0e9219 */ /* 0x000fe2000001160e */
[----:B-----5:R-:W-:Y:S01]  /*4830*/  @!P1 IMAD.HI.U32 R11, R8, R11, RZ ;  /* 0x0000000b080b9227 */ /* 0x020fe200078e00ff */
[----:B------:R-:W-:Y:S05]  /*4840*/  @!P1 ISETP.NE.AND P0, PT, R10, 0x1, PT ;  /* 0x000000010a00980c */ /* 0x000fea0003f05270 */
[----:B------:R-:W3:Y:S01]  /*4850*/  @!P1 LDC R3, c[0x0][0xb0c] ;  /* 0x0002c300ff039b82 */ /* 0x000ee20000000800 */
[----:B--2---:R-:W-:Y:S02]  /*4860*/  @!P1 SHF.R.U32.HI R9, RZ, R0, R11 ;  /* 0x00000000ff099219 */ /* 0x004fe4000001160b */
[----:B---3--:R-:W-:Y:S02]  /*4870*/  @!P1 ISETP.NE.AND P2, PT, R3, 0x1, PT ;  /* 0x000000010300980c */ /* 0x008fe40003f45270 */
[----:B------:R-:W-:Y:S02]  /*4880*/  @!P1 SEL R9, R8, R9, !P0 ;  /* 0x0000000908099207 */ /* 0x000fe40004000000 */
[----:B------:R-:W-:Y:S02]  /*4890*/  ELECT P0, URZ, PT ;  /* 0x0000000000ff782f */ /* 0x000fe40003800000 */
[----:B------:R-:W-:Y:S05]  /*48a0*/  @!P1 SEL R14, R13, R14, !P2 ;  /* 0x0000000e0d0e9207 */ /* 0x000fea0005000000 */
[----:B------:R-:W-:Y:S02]  /*48b0*/  @!P1 IMAD.IADD R0, R9, 0x1, -R14 ;  /* 0x0000000109009824 */ /* 0x000fe400078e0a0e */
[----:B------:R-:W-:Y:S02]  /*48c0*/  @!P1 IMAD.IADD R9, R14, 0x1, -R9 ;  /* 0x000000010e099824 */ /* 0x000fe400078e0a09 */
[----:B------:R-:W-:Y:S02]  /*48d0*/  @!P1 IMAD R13, R0, R3, R13 ;  /* 0x00000003000d9224 */ /* 0x000fe400078e020d */
[----:B------:R-:W-:Y:S01]  /*48e0*/  @!P1 IMAD R8, R9, R10, R8 ;  /* 0x0000000a09089224 */ /* 0x000fe200078e0208 */
[----:B-1----:R-:W-:Y:S06]  /*48f0*/  @!P4 BRA `(.L_x_80) ;  /* 0x0000002400d4c947 */ /* 0x002fec0003800000 */
.L_x_148:
[----:B------:R-:W-:Y:S01]  /*4900*/  PLOP3.LUT P5, PT, P5, P0, PT, 0xf2, 0x2f ;  /* 0x00000000002f781c */ /* 0x000fe20002fa1e72 */
[----:B------:R-:W-:Y:S01]  /*4910*/  UMOV UR16, 0x0 ;  /* 0x0000000000107882 */ /* 0x000fe20000000000 */
[----:B------:R-:W-:Y:S01]  /*4920*/  UMOV UR17, 0x10000000 ;  /* 0x1000000000117882 */ /* 0x000fe20000000000 */
[----:B------:R-:W-:Y:S01]  /*4930*/  UMOV UR12, UR36 ;  /* 0x00000024000c7c82 */ /* 0x000fe20008000000 */
[----:B------:R-:W-:Y:S09]  /*4940*/  @P3 R2UR UR36, R27 ;  /* 0x000000001b2432ca */ /* 0x000ff200000e0000 */
[----:B-1----:R-:W-:Y:S01]  /*4950*/  @!P5 IADD3 R3, P0, PT, R32, 0x580, RZ ;  /* 0x000005802003d810 */ /* 0x002fe20007f1e0ff */
[----:B------:R-:W-:Y:S01]  /*4960*/  @!P5 IMAD.SHL.U32 R63, R63, 0x20, RZ ;  /* 0x000000203f3fd824 */ /* 0x000fe200078e00ff */
[----:B------:R-:W-:Y:S01]  /*4970*/  VOTEU.ALL UP1, P5 ;  /* 0x0000000000ff7886 */ /* 0x000fe20002820000 */
[----:B------:R-:W-:Y:S01]  /*4980*/  @!P5 IMAD.SHL.U32 R69, R69, 0x40, RZ ;  /* 0x000000404545d824 */ /* 0x000fe200078e00ff */
[----:B------:R-:W-:Y:S01]  /*4990*/  @!P5 R2UR UR9, R3 ;  /* 0x000000000309d2ca */ /* 0x000fe200000e0000 */
[----:B------:R-:W-:Y:S01]  /*49a0*/  @!P5 IMAD.X R0, RZ, RZ, R33, P0 ;  /* 0x000000ffff00d224 */ /* 0x000fe200000e0621 */
[----:B------:R-:W-:Y:S01]  /*49b0*/  @!P5 R2UR UR10, R63 ;  /* 0x000000003f0ad2ca */ /* 0x000fe200000e0000 */
[----:B------:R-:W-:Y:S01]  /*49c0*/  @!UP1 ULEA UR14, UR15, UR7, 0xc ;  /* 0x000000070f0e9291 */ /* 0x000fe2000f8e60ff */
[----:B------:R-:W-:Y:S01]  /*49d0*/  @!P5 R2UR UR11, R69 ;  /* 0x00000000450bd2ca */ /* 0x000fe200000e0000 */
[----:B------:R-:W-:Y:S01]  /*49e0*/  UIADD3 UR15, UPT, UPT, UR15, 0x1, URZ ;  /* 0x000000010f0f7890 */ /* 0x000fe2000fffe0ff */
[----:B------:R-:W-:Y:S01]  /*49f0*/  @!P5 R2UR UR8, R0 ;  /* 0x000000000008d2ca */ /* 0x000fe200000e0000 */
[----:B------:R-:W-:Y:S01]  /*4a00*/  IMAD.IADD R63, R8, 0x1, R62 ;  /* 0x00000001083f7824 */ /* 0x000fe200078e023e */
[----:B------:R-:W-:Y:S01]  /*4a10*/  ISETP.NE.AND P0, PT, R29, 0x2, PT ;  /* 0x000000021d00780c */ /* 0x000fe20003f05270 */
[----:B------:R-:W-:Y:S03]  /*4a20*/  IMAD.IADD R69, R13, 0x1, R68 ;  /* 0x000000010d457824 */ /* 0x000fe600078e0244 */
[----:B------:R-:W-:Y:S01]  /*4a30*/  SEL R3, RZ, 0x1, P0 ;  /* 0x00000001ff037807 */ /* 0x000fe20000000000 */
[----:B------:R-:W-:Y:S01]  /*4a40*/  IMAD.U32 R10, RZ, RZ, UR9 ;  /* 0x00000009ff0a7e24 */ /* 0x000fe2000f8e00ff */
[----:B------:R-:W-:Y:S01]  /*4a50*/  UIADD3 UR9, UPT, UPT, UR13, 0x90, URZ ;  /* 0x000000900d097890 */ /* 0x000fe2000fffe0ff */
[----:B------:R-:W-:Y:S02]  /*4a60*/  SEL R29, R29, RZ, P0 ;  /* 0x000000ff1d1d7207 */ /* 0x000fe40000000000 */
[----:B------:R-:W-:Y:S02]  /*4a70*/  LOP3.LUT R28, R28, R3, RZ, 0x3c, !PT ;  /* 0x000000031c1c7212 */ /* 0x000fe400078e3cff */
[----:B------:R-:W-:Y:S01]  /*4a80*/  IMAD.U32 R11, RZ, RZ, UR8 ;  /* 0x00000008ff0b7e24 */ /* 0x000fe2000f8e00ff */
[----:B------:R-:W-:Y:S01]  /*4a90*/  @!P5 R2UR UR18, R10 ;  /* 0x000000000a12d2ca */ /* 0x000fe200000e0000 */
[----:B------:R-:W-:Y:S01]  /*4aa0*/  @!UP1 UIADD3 UR8, UPT, UPT, UR14, 0x200, URZ ;  /* 0x000002000e089890 */ /* 0x000fe2000fffe0ff */
[----:B------:R-:W-:Y:S02]  /*4ab0*/  VOTEU.ALL UP1, P5 ;  /* 0x0000000000ff7886 */ /* 0x000fe40002820000 */
[----:B------:R-:W-:Y:S01]  /*4ac0*/  @!P5 R2UR UR19, R11 ;  /* 0x000000000b13d2ca */ /* 0x000fe200000e0000 */
[----:B------:R-:W-:Y:S11]  /*4ad0*/  UPRMT UR14, UR37, 0x654, UR9 ;  /* 0x00000654250e7896 */ /* 0x000ff60008000009 */
[----:B------:R-:W-:Y:S01]  /*4ae0*/  @!UPT UIADD3 URZ, UPT, UPT, URZ, URZ, URZ ;  /* 0x000000fffffff290 */ /* 0x000fe2000fffe0ff */
[----:B------:R2:W-:Y:S01]  /*4af0*/  @!UP1 UTMALDG.3D [UR8], [UR18], desc[UR16] ;  /* 0x00001008120095b4 */ /* 0x0005e20008011000 */
[----:B------:R2:W-:Y:S01]  /*4b00*/  @!P5 SYNCS.ARRIVE.TRANS64.RED.A0TR RZ, [UR13+0x90], R25 ;  /* 0x00009019ffffd9a7 */ /* 0x0005e2000830040d */
[----:B------:R-:W-:Y:S04]  /*4b10*/  UISETP.NE.AND UP1, UPT, UR15, 0x2, UPT ;  /* 0x000000020f00788c */ /* 0x000fe8000bf25270 */
[----:B------:R-:W-:Y:S02]  /*4b20*/  USEL UR13, URZ, 0x1, UP1 ;  /* 0x00000001ff0d7887 */ /* 0x000fe40008800000 */
[----:B------:R-:W-:Y:S02]  /*4b30*/  USEL UR15, UR15, URZ, UP1 ;  /* 0x000000ff0f0f7287 */ /* 0x000fe40008800000 */
[----:B------:R-:W-:Y:S02]  /*4b40*/  UPLOP3.LUT UP1, UPT, UPT, UPT, UPT, 0x80, 0x8 ;  /* 0x000000000008789c */ /* 0x000fe40003f2f070 */
[----:B------:R-:W-:Y:S01]  /*4b50*/  LOP3.LUT R30, R30, UR13, RZ, 0x3c, !PT ;  /* 0x0000000d1e1e7c12 */ /* 0x000fe2000f8e3cff */
[----:B------:R-:W-:Y:S01]  /*4b60*/  SYNCS.ARRIVE.TRANS64.RED.A1T0 RZ, [UR14], RZ ;  /* 0x000000ffffff79a7 */ /* 0x000fe2000810040e */
[----:B------:R-:W-:Y:S07]  /*4b70*/  @P3 BRA `(.L_x_81) ;  /* 0xfffffff400983947 */ /* 0x000fee000383ffff */
[----:B------:R-:W-:Y:S01]  /*4b80*/  UIADD3 UR7, UPT, UPT, UR7, 0xa0, URZ ;  /* 0x000000a007077890 */ /* 0x000fe2000fffe0ff */
[----:B------:R-:W-:-:S03]  /*4b90*/  SHF.L.U32 R3, R30, 0x1f, RZ ;  /* 0x0000001f1e037819 */ /* 0x000fc600000006ff */
[----:B------:R-:W-:-:S09]  /*4ba0*/  ULEA UR4, UR15, UR7, 0x3 ;  /* 0x000000070f047291 */ /* 0x000fd2000f8e18ff */
[----:B------:R-:W1:Y:S02]  /*4bb0*/  SYNCS.PHASECHK.TRANS64.TRYWAIT P0, [UR4], R3 ;  /* 0x00000003ff0075a7 */ /* 0x000e640008001104 */
[----:B-1----:R-:W-:Y:S05]  /*4bc0*/  @!P0 BRA `(.L_x_82) ;  /* 0x0000002400388947 */ /* 0x002fea0003800000 */
.L_x_150:
[----:B------:R-:W-:-:S04]  /*4bd0*/  UIADD3 UR5, UPT, UPT, UR15, 0x1, URZ ;  /* 0x000000010f057890 */ /* 0x000fc8000fffe0ff */
[----:B------:R-:W-:-:S04]  /*4be0*/  UISETP.NE.AND UP0, UPT, UR5, 0x2, UPT ;  /* 0x000000020500788c */ /* 0x000fc8000bf05270 */
[----:B------:R-:W-:Y:S02]  /*4bf0*/  USEL UR4, URZ, 0x1, UP0 ;  /* 0x00000001ff047887 */ /* 0x000fe40008000000 */
[----:B------:R-:W-:-:S04]  /*4c00*/  USEL UR5, UR5, URZ, UP0 ;  /* 0x000000ff05057287 */ /* 0x000fc80008000000 */
[----:B------:R-:W-:Y:S01]  /*4c10*/  ULEA UR5, UR5, UR7, 0x3 ;  /* 0x0000000705057291 */ /* 0x000fe2000f8e18ff */
[----:B-1----:R-:W-:-:S04]  /*4c20*/  LOP3.LUT R3, R30, UR4, RZ, 0x3c, !PT ;  /* 0x000000041e037c12 */ /* 0x002fc8000f8e3cff */
[----:B------:R-:W-:Y:S01]  /*4c30*/  SHF.L.U32 R3, R3, 0x1f, RZ ;  /* 0x0000001f03037819 */ /* 0x000fe200000006ff */
[----:B------:R-:W-:-:S07]  /*4c40*/  IMAD.U32 R0, RZ, RZ, UR5 ;  /* 0x00000005ff007e24 */ /* 0x000fce000f8e00ff */
.L_x_83:
[----:B-1----:R1:W3:Y:S02]  /*4c50*/  SYNCS.PHASECHK.TRANS64.TRYWAIT P0, [R0+URZ], R3 ;  /* 0x00000003000075a7 */ /* 0x0022e400080011ff */
[----:B---3--:R-:W-:Y:S05]  /*4c60*/  @!P0 NANOSLEEP.SYNCS 0x989680 ;  /* 0x009896800000895d */ /* 0x008fea0003900000 */
[----:B------:R-:W3:Y:S02]  /*4c70*/  @!P0 SYNCS.PHASECHK.TRANS64 P0, [R0+URZ], R3 ;  /* 0x00000003000085a7 */ /* 0x000ee400080010ff */
[----:B--23--:R-:W-:Y:S05]  /*4c80*/  @P0 EXIT ;  /* 0x000000000000094d */ /* 0x00cfea0003800000 */
[----:B------:R-:W-:Y:S05]  /*4c90*/  BRA `(.L_x_83) ;  /* 0xfffffffc00ec7947 */ /* 0x000fea000383ffff */
.L_x_73:
[----:B------:R-:W-:-:S06]  /*4ca0*/  UISETP.GE.AND UP1, UPT, UR8, 0x4, UPT ;  /* 0x000000040800788c */ /* 0x000fcc000bf26270 */
[----:B------:R-:W-:-:S13]  /*4cb0*/  PLOP3.LUT P0, PT, PT, PT, UP1, 0x80, 0x8 ;  /* 0x000000000008781c */ /* 0x000fda0003f0f018 */
[----:B------:R-:W-:Y:S05]  /*4cc0*/  @!P0 EXIT ;  /* 0x000000000000894d */ /* 0x000fea0003800000 */
[----:B------:R-:W-:Y:S01]  /*4cd0*/  BAR.SYNC.DEFER_BLOCKING 0x6, 0xa0 ;  /* 0x0182800000007b1d */ /* 0x000fe20000010000 */
[C---:B------:R-:W-:Y:S01]  /*4ce0*/  IMAD.SHL.U32 R7, R86.reuse, 0x20, RZ ;  /* 0x0000002056077824 */ /* 0x040fe200078e00ff */
[----:B------:R-:W-:Y:S01]  /*4cf0*/  SHF.R.U32.HI R0, RZ, 0x1, R86 ;  /* 0x00000001ff007819 */ /* 0x000fe20000011656 */
[C---:B------:R-:W-:Y:S01]  /*4d00*/  IMAD.SHL.U32 R74, R86.reuse, 0x10, RZ ;  /* 0x00000010564a7824 */ /* 0x040fe200078e00ff */
[C---:B------:R-:W-:Y:S01]  /*4d10*/  LOP3.LUT P0, RZ, R86.reuse, 0x4, RZ, 0xc0, !PT ;  /* 0x0000000456ff7812 */ /* 0x040fe2000780c0ff */
[----:B------:R-:W-:Y:S01]  /*4d20*/  IMAD.U32 R32, R86, 0x10000, RZ ;  /* 0x0001000056207824 */ /* 0x000fe200078e00ff */
[----:B------:R-:W-:Y:S02]  /*4d30*/  UMOV UR42, 0x400 ;  /* 0x00000400002a7882 */ /* 0x000fe40000000000 */
[----:B------:R-:W1:Y:S01]  /*4d40*/  LDC R73, c[0x0][0x370] ;  /* 0x0000dc00ff497b82 */ /* 0x000e620000000800 */
[----:B------:R-:W-:Y:S01]  /*4d50*/  ULEA UR42, UR37, UR42, 0x18 ;  /* 0x0000002a252a7291 */ /* 0x000fe2000f8ec0ff */
[----:B------:R-:W-:Y:S01]  /*4d60*/  LOP3.LUT R5, R7, 0xc0, RZ, 0xc0, !PT ;  /* 0x000000c007057812 */ /* 0x000fe200078ec0ff */
[----:B------:R-:W-:Y:S01]  /*4d70*/  IMAD.MOV.U32 R85, RZ, RZ, 0x10 ;  /* 0x00000010ff557424 */ /* 0x000fe200078e00ff */
[----:B------:R-:W-:Y:S01]  /*4d80*/  LOP3.LUT R74, R74, 0x600, RZ, 0xc0, !PT ;  /* 0x000006004a4a7812 */ /* 0x000fe200078ec0ff */
[----:B------:R-:W-:Y:S01]  /*4d90*/  IMAD.MOV.U32 R84, RZ, RZ, 0x1 ;  /* 0x00000001ff547424 */ /* 0x000fe200078e00ff */
[----:B------:R-:W-:Y:S01]  /*4da0*/  LOP3.LUT R0, R5, 0x8, R0, 0xf8, !PT ;  /* 0x0000000805007812 */ /* 0x000fe200078ef800 */
[----:B------:R-:W-:Y:S01]  /*4db0*/  IMAD.SHL.U32 R5, R86, 0x4, RZ ;  /* 0x0000000456057824 */ /* 0x000fe200078e00ff */
[----:B------:R-:W2:Y:S01]  /*4dc0*/  LDC R28, c[0x0][0xb0c] ;  /* 0x0002c300ff1c7b82 */ /* 0x000ea20000000800 */
[----:B------:R-:W-:Y:S01]  /*4dd0*/  LOP3.LUT R74, R74, 0x20, R7, 0xf8, !PT ;  /* 0x000000204a4a7812 */ /* 0x000fe200078ef807 */
[----:B------:R-:W-:Y:S01]  /*4de0*/  IMAD.MOV.U32 R30, RZ, RZ, RZ ;  /* 0x000000ffff1e7224 */ /* 0x000fe200078e00ff */
[----:B------:R-:W-:-:S02]  /*4df0*/  LOP3.LUT R32, R32, 0x600000, RZ, 0xc0, !PT ;  /* 0x0060000020207812 */ /* 0x000fc400078ec0ff */
[----:B------:R-:W-:Y:S02]  /*4e00*/  CS2R R82, SRZ ;  /* 0x0000000000527805 */ /* 0x000fe4000001ff00 */
[----:B------:R-:W-:Y:S01]  /*4e10*/  LOP3.LUT R5, R0, 0x18, R5, 0x78, !PT ;  /* 0x0000001800057812 */ /* 0x000fe200078e7805 */
[----:B------:R-:W-:Y:S01]  /*4e20*/  IMAD.MOV.U32 R88, RZ, RZ, RZ ;  /* 0x000000ffff587224 */ /* 0x000fe200078e00ff */
[----:B------:R-:W-:Y:S01]  /*4e30*/  LOP3.LUT R74, R74, 0x100, R7, 0xf8, !PT ;  /* 0x000001004a4a7812 */ /* 0x000fe200078ef807 */
[----:B------:R-:W4:Y:S01]  /*4e40*/  LDC R71, c[0x0][0xb20] ;  /* 0x0002c800ff477b82 */ /* 0x000f220000000800 */
[----:B------:R-:W3:Y:S01]  /*4e50*/  LDS R3, [UR42+0x170] ;  /* 0x0001702aff037984 */ /* 0x000ee20008000800 */
[----:B------:R-:W-:Y:S01]  /*4e60*/  LOP3.LUT R86, R86, 0x60, RZ, 0xc0, !PT ;  /* 0x0000006056567812 */ /* 0x000fe200078ec0ff */
[----:B------:R-:W-:Y:S01]  /*4e70*/  IMAD.MOV.U32 R81, RZ, RZ, RZ ;  /* 0x000000ffff517224 */ /* 0x000fe200078e00ff */
[----:B------:R-:W-:Y:S01]  /*4e80*/  LOP3.LUT R74, R74, R5, RZ, 0xfc, !PT ;  /* 0x000000054a4a7212 */ /* 0x000fe200078efcff */
[----:B------:R-:W1:Y:S01]  /*4e90*/  LDCU.64 UR48, c[0x0][0x348] ;  /* 0x00006900ff3077ac */ /* 0x000e620008000a00 */
[----:B------:R-:W-:-:S02]  /*4ea0*/  SEL R85, R85, 0xfffffff0, !P0 ;  /* 0xfffffff055557807 */ /* 0x000fc40004000000 */
[----:B------:R-:W1:Y:S01]  /*4eb0*/  LDC R27, c[0x0][0xb30] ;  /* 0x0002cc00ff1b7b82 */ /* 0x000e620000000800 */
[----:B------:R-:W1:Y:S01]  /*4ec0*/  LDCU.64 UR38, c[0x0][0x888] ;  /* 0x00011100ff2677ac */ /* 0x000e620008000a00 */
[----:B------:R-:W-:Y:S01]  /*4ed0*/  UIADD3 UR45, UPT, UPT, UR42, 0x200, URZ ;  /* 0x000002002a2d7890 */ /* 0x000fe2000fffe0ff */
[----:B------:R-:W-:-:S05]  /*4ee0*/  UMOV UR44, URZ ;  /* 0x000000ff002c7c82 */ /* 0x000fca0008000000 */
[----:B------:R-:W1:Y:S01]  /*4ef0*/  LDC.64 R60, c[0x0][0xb10] ;  /* 0x0002c400ff3c7b82 */ /* 0x000e620000000a00 */
[----:B------:R-:W-:-:S07]  /*4f00*/  UMOV UR43, URZ ;  /* 0x000000ff002b7c82 */ /* 0x000fce0008000000 */
[----:B------:R-:W1:Y:S08]  /*4f10*/  LDC.64 R24, c[0x0][0xb18] ;  /* 0x0002c600ff187b82 */ /* 0x000e700000000a00 */
[----:B------:R-:W1:Y:S08]  /*4f20*/  LDC.64 R56, c[0x0][0x888] ;  /* 0x00022200ff387b82 */ /* 0x000e700000000a00 */
[----:B------:R-:W1:Y:S01]  /*4f30*/  LDC.64 R22, c[0x0][0xb28] ;  /* 0x0002ca00ff167b82 */ /* 0x000e620000000a00 */
[----:B---3--:R-:W-:-:S07]  /*4f40*/  IMAD.IADD R32, R3, 0x1, R32 ;  /* 0x0000000103207824 */ /* 0x008fce00078e0220 */
[----:B------:R-:W3:Y:S08]  /*4f50*/  LDC.64 R58, c[0x0][0x890] ;  /* 0x00022400ff3a7b82 */ /* 0x000ef00000000a00 */
[----:B------:R-:W1:Y:S08]  /*4f60*/  LDC.64 R54, c[0x0][0x8b0] ;  /* 0x00022c00ff367b82 */ /* 0x000e700000000a00 */
[----:B------:R-:W1:Y:S08]  /*4f70*/  LDC.64 R52, c[0x0][0x8a8] ;  /* 0x00022a00ff347b82 */ /* 0x000e700000000a00 */
[----:B--2-4-:R-:W1:Y:S02]  /*4f80*/  LDC R72, c[0x0][0x374] ;  /* 0x0000dd00ff487b82 */ /* 0x014e640000000800 */
.L_x_103:
[----:B------:R-:W-:Y:S02]  /*4f90*/  LEA R0, R88, UR42, 0x3 ;  /* 0x0000002a58007c11 */ /* 0x000fe4000f8e18ff */
[----:B------:R-:W-:Y:S02]  /*4fa0*/  SHF.L.U32 R3, R82, 0x1f, RZ ;  /* 0x0000001f52037819 */ /* 0x000fe400000006ff */
[----:B------:R-:W-:Y:S02]  /*4fb0*/  LEA R16, R88, UR42, 0x4 ;  /* 0x0000002a58107c11 */ /* 0x000fe4000f8e20ff */
[----:B------:R-:W2:Y:S02]  /*4fc0*/  SYNCS.PHASECHK.TRANS64.TRYWAIT P0, [R0+URZ+0xc0], R3 ;  /* 0x0000c003000075a7 */ /* 0x000ea400080011ff */
[----:B-12---:R-:W-:Y:S05]  /*4fd0*/  @!P0 BRA `(.L_x_84) ;  /* 0x00000020004c8947 */ /* 0x006fea0003800000 */
.L_x_151:
[----:B------:R-:W4:Y:S01]  /*4fe0*/  LDC.64 R12, c[0x0][0xb10] ;  /* 0x0002c400ff0c7b82 */ /* 0x000f220000000a00 */
[----:B------:R-:W3:Y:S01]  /*4ff0*/  LDS.128 R16, [R16+0x150] ;  /* 0x0001500010107984 */ /* 0x000ee20000000c00 */
[----:B-1----:R-:W-:Y:S01]  /*5000*/  ISETP.NE.AND P1, PT, R27, 0x1, PT ;  /* 0x000000011b00780c */ /* 0x002fe20003f25270 */
[----:B--2---:R-:W-:Y:S01]  /*5010*/  VIADD R0, R0, 0xd0 ;  /* 0x000000d000007836 */ /* 0x004fe20000000000 */
[----:B------:R-:W-:Y:S04]  /*5020*/  ISETP.GE.AND P0, PT, R26, 0x1, PT ;  /* 0x000000011a00780c */ /* 0x000fe80003f06270 */
[----:B------:R-:W1:Y:S01]  /*5030*/  LDC.64 R10, c[0x0][0xb18] ;  /* 0x0002c600ff0a7b82 */ /* 0x000e620000000a00 */
[----:B------:R-:W-:Y:S01]  /*5040*/  PRMT R0, RZ, 0x654, R0 ;  /* 0x00000654ff007816 */ /* 0x000fe20000000000 */
[----:B------:R-:W-:Y:S01]  /*5050*/  @!PT LDS RZ, [RZ] ;  /* 0x00000000fffff984 */ /* 0x000fe20000000800 */
[----:B------:R-:W-:Y:S01]  /*5060*/  @!PT LDS RZ, [RZ] ;  /* 0x00000000fffff984 */ /* 0x000fe20000000800 */
[----:B------:R-:W-:Y:S01]  /*5070*/  @!PT LDS RZ, [RZ] ;  /* 0x00000000fffff984 */ /* 0x000fe20000000800 */
[----:B------:R-:W-:Y:S01]  /*5080*/  @!PT LDS RZ, [RZ] ;  /* 0x00000000fffff984 */ /* 0x000fe20000000800 */
[----:B------:R2:W-:Y:S06]  /*5090*/  MEMBAR.ALL.CTA ;  /* 0x0000000000007992 */ /* 0x0005ec0000008000 */
[----:B--2---:R-:W2:Y:S01]  /*50a0*/  FENCE.VIEW.ASYNC.S ;  /* 0x00000000000073c6 */ /* 0x004ea20000000000 */
[----:B------:R-:W1:Y:S08]  /*50b0*/  @!P1 LDC R14, c[0x0][0xb20] ;  /* 0x0002c800ff0e9b82 */ /* 0x000e700000000800 */
[----:B------:R-:W1:Y:S01]  /*50c0*/  @!P1 LDC R9, c[0x0][0xb0c] ;  /* 0x0002c300ff099b82 */ /* 0x000e620000000800 */
[----:B--2---:R2:W-:Y:S01]  /*50d0*/  SYNCS.ARRIVE.TRANS64.RED.A1T0 RZ, [R0+URZ], RZ ;  /* 0x000000ff00ff79a7 */ /* 0x0045e200081004ff */
[----:B---3--:R-:W-:Y:S04]  /*50e0*/  LOP3.LUT P4, RZ, R18, 0x1, RZ, 0xc0, !PT ;  /* 0x0000000112ff7812 */ /* 0x008fe8000788c0ff */
[----:B------:R-:W-:Y:S09]  /*50f0*/  P2R R87, PR, RZ, 0x10 ;  /* 0x00000010ff577803 */ /* 0x000ff20000000000 */
[----:B------:R-:W-:Y:S02]  /*5100*/  @P4 MOV R31, R16 ;  /* 0x00000010001f4202 */ /* 0x000fe40000000f00 */
[----:B------:R-:W-:Y:S01]  /*5110*/  @P4 LOP3.LUT R29, R17, 0xffff, RZ, 0xc0, !PT ;  /* 0x0000ffff111d4812 */ /* 0x000fe200078ec0ff */
[----:B--2-4-:R-:W-:Y:S06]  /*5120*/  @!P0 BRA `(.L_x_85) ;  /* 0x0000000000a48947 */ /* 0x014fec0003800000 */
[----:B------:R-:W-:Y:S01]  /*5130*/  IMAD.HI.U32 R34, R72, R25, RZ ;  /* 0x0000001948227227 */ /* 0x000fe200078e00ff */
[----:B------:R-:W-:Y:S02]  /*5140*/  ISETP.NE.AND P0, PT, R24, 0x1, PT ;  /* 0x000000011800780c */ /* 0x000fe40003f05270 */
[----:B------:R-:W-:Y:S01]  /*5150*/  ISETP.NE.AND P2, PT, R26, 0x1, PT ;  /* 0x000000011a00780c */ /* 0x000fe20003f45270 */
[-C--:B------:R-:W-:Y:S01]  /*5160*/  IMAD.HI.U32 R20, R73, R60.reuse, RZ ;  /* 0x0000003c49147227 */ /* 0x080fe200078e00ff */
[----:B------:R-:W-:Y:S02]  /*5170*/  SHF.R.U32.HI R21, RZ, R71, R34 ;  /* 0x00000047ff157219 */ /* 0x000fe40000011622 */
[----:B------:R-:W-:Y:S01]  /*5180*/  ISETP.NE.AND P3, PT, R28, 0x1, PT ;  /* 0x000000011c00780c */ /* 0x000fe20003f65270 */
[----:B------:R-:W-:Y:S01]  /*5190*/  IMAD.HI.U32 R38, R29, R25, RZ ;  /* 0x000000191d267227 */ /* 0x000fe200078e00ff */
[----:B------:R-:W-:Y:S02]  /*51a0*/  SHF.R.U32.HI R20, RZ, R61, R20 ;  /* 0x0000003dff147219 */ /* 0x000fe40000011614 */
[----:B------:R-:W-:Y:S01]  /*51b0*/  SEL R3, R72, R21, !P0 ;  /* 0x0000001548037207 */ /* 0x000fe20004000000 */
[----:B------:R-:W-:Y:S01]  /*51c0*/  IMAD.HI.U32 R36, R31, R60, RZ ;  /* 0x0000003c1f247227 */ /* 0x000fe200078e00ff */
[----:B------:R-:W-:Y:S03]  /*51d0*/  SEL R7, R73, R20, !P3 ;  /* 0x0000001449077207 */ /* 0x000fe60005800000 */
[-C--:B------:R-:W-:Y:S01]  /*51e0*/  IMAD.HI.U32 R20, R3, R22.reuse, RZ ;  /* 0x0000001603147227 */ /* 0x080fe200078e00ff */
[----:B------:R-:W-:Y:S03]  /*51f0*/  SHF.R.U32.HI R36, RZ, R61, R36 ;  /* 0x0000003dff247219 */ /* 0x000fe60000011624 */
[----:B------:R-:W-:Y:S01]  /*5200*/  IMAD.HI.U32 R34, R7, R22, RZ ;  /* 0x0000001607227227 */ /* 0x000fe200078e00ff */
[----:B------:R-:W-:Y:S02]  /*5210*/  @P2 SHF.R.U32.HI R3, RZ, R23, R20 ;  /* 0x00000017ff032219 */ /* 0x000fe40000011614 */
[----:B------:R-:W-:Y:S02]  /*5220*/  SHF.R.U32.HI R20, RZ, R71, R38 ;  /* 0x00000047ff147219 */ /* 0x000fe40000011626 */
[----:B------:R-:W-:Y:S01]  /*5230*/  @P2 SHF.R.U32.HI R7, RZ, R23, R34 ;  /* 0x00000017ff072219 */ /* 0x000fe20000011622 */
[C---:B------:R-:W-:Y:S01]  /*5240*/  IMAD R2, R26.reuse, R3, RZ ;  /* 0x000000031a027224 */ /* 0x040fe200078e02ff */
[----:B------:R-:W-:Y:S02]  /*5250*/  SEL R5, R29, R20, !P0 ;  /* 0x000000141d057207 */ /* 0x000fe40004000000 */
[----:B------:R-:W-:Y:S01]  /*5260*/  SEL R3, R31, R36, !P3 ;  /* 0x000000241f037207 */ /* 0x000fe20005800000 */
[----:B------:R-:W-:Y:S01]  /*5270*/  IMAD R4, R26, R7, RZ ;  /* 0x000000071a047224 */ /* 0x000fe200078e02ff */
[C---:B------:R-:W-:Y:S01]  /*5280*/  ISETP.GE.AND P0, PT, R5.reuse, R2, PT ;  /* 0x000000020500720c */ /* 0x040fe20003f06270 */
[----:B------:R-:W-:Y:S03]  /*5290*/  IMAD.HI.U32 R6, R5, R22, RZ ;  /* 0x0000001605067227 */ /* 0x000fe600078e00ff */
[----:B------:R-:W-:Y:S01]  /*52a0*/  ISETP.GE.OR P0, PT, R3, R4, P0 ;  /* 0x000000040300720c */ /* 0x000fe20000706670 */
[----:B------:R-:W-:Y:S01]  /*52b0*/  IMAD.MOV R4, RZ, RZ, -R3 ;  /* 0x000000ffff047224 */ /* 0x000fe200078e0a03 */
[-C--:B------:R-:W-:Y:S03]  /*52c0*/  SHF.R.U32.HI R6, RZ, R23.reuse, R6 ;  /* 0x00000017ff067219 */ /* 0x080fe60000011606 */
[----:B------:R-:W-:Y:S01]  /*52d0*/  IMAD R31, R28, R4, R31 ;  /* 0x000000041c1f7224 */ /* 0x000fe200078e021f */
[----:B------:R-:W-:Y:S05]  /*52e0*/  SEL R15, R5, R6, !P2 ;  /* 0x00000006050f7207 */ /* 0x000fea0005000000 */
[----:B------:R-:W-:Y:S02]  /*52f0*/  IMAD.MOV R6, RZ, RZ, -R15 ;  /* 0x000000ffff067224 */ /* 0x000fe400078e0a0f */
[C---:B------:R-:W-:Y:S04]  /*5300*/  @!P0 IMAD.HI.U32 R2, R3.reuse, R22, RZ ;  /* 0x0000001603028227 */ /* 0x040fe800078e00ff */
[----:B------:R-:W-:Y:S01]  /*5310*/  IMAD R6, R26, R6, R5 ;  /* 0x000000061a067224 */ /* 0x000fe200078e0205 */
[----:B------:R-:W-:Y:S04]  /*5320*/  @!P0 SHF.R.U32.HI R2, RZ, R23, R2 ;  /* 0x00000017ff028219 */ /* 0x000fe80000011602 */
[----:B------:R-:W-:Y:S02]  /*5330*/  @!P0 SEL R0, R3, R2, !P2 ;  /* 0x0000000203008207 */ /* 0x000fe40005000000 */
[----:B------:R-:W-:Y:S02]  /*5340*/  IADD3 R2, PT, PT, -R5, RZ, RZ ;  /* 0x000000ff05027210 */ /* 0x000fe40007ffe1ff */
[----:B------:R-:W-:Y:S01]  /*5350*/  @!P0 IADD3 R8, PT, PT, R15, -R0, RZ ;  /* 0x800000000f088210 */ /* 0x000fe20007ffe0ff */
[----:B------:R-:W-:Y:S02]  /*5360*/  @!P0 IMAD R0, R7, R6, R0 ;  /* 0x0000000607008224 */ /* 0x000fe400078e0200 */
[----:B------:R-:W-:Y:S02]  /*5370*/  IMAD R29, R24, R2, R29 ;  /* 0x00000002181d7224 */ /* 0x000fe400078e021d */
[----:B------:R-:W-:Y:S02]  /*5380*/  @!P0 IMAD R5, R8, R26, R3 ;  /* 0x0000001a08058224 */ /* 0x000fe400078e0203 */
[----:B------:R-:W-:Y:S04]  /*5390*/  @!P0 IMAD.MOV.U32 R3, RZ, RZ, R0 ;  /* 0x000000ffff038224 */ /* 0x000fe800078e0000 */
[----:B------:R-:W-:Y:S02]  /*53a0*/  IMAD R31, R3, R28, R31 ;  /* 0x0000001c031f7224 */ /* 0x000fe400078e021f */
[----:B------:R-:W-:Y:S07]  /*53b0*/  IMAD R29, R5, R24, R29 ;  /* 0x00000018051d7224 */ /* 0x000fee00078e021d */
.L_x_85:
[----:B------:R-:W-:Y:S01]  /*53c0*/  @!P1 IMAD.HI.U32 R0, R31, R12, RZ ;  /* 0x0000000c1f009227 */ /* 0x000fe200078e00ff */
[----:B-1----:R-:W-:Y:S01]  /*53d0*/  @!P1 ISETP.NE.AND P0, PT, R10, 0x1, PT ;  /* 0x000000010a00980c */ /* 0x002fe20003f05270 */
[----:B------:R-:W-:Y:S01]  /*53e0*/  ULOP3.LUT UP0, URZ, UR45, 0x1b0, URZ, 0xc0, !UPT ;  /* 0x000001b02dff7892 */ /* 0x000fe2000f80c0ff */
[----:B------:R-:W-:Y:S01]  /*53f0*/  @!P1 ISETP.NE.AND P2, PT, R9, 0x1, PT ;  /* 0x000000010900980c */ /* 0x000fe20003f45270 */
[----:B------:R-:W-:Y:S01]  /*5400*/  @!P1 IMAD.HI.U32 R3, R29, R11, RZ ;  /* 0x0000000b1d039227 */ /* 0x000fe200078e00ff */
[----:B------:R-:W-:Y:S02]  /*5410*/  @!P1 SHF.R.U32.HI R0, RZ, R13, R0 ;  /* 0x0000000dff009219 */ /* 0x000fe40000011600 */
[----:B------:R-:W-:Y:S01]  /*5420*/  @P4 SHF.R.U32.HI R80, RZ, 0x10, R17 ;  /* 0x00000010ff504819 */ /* 0x000fe20000011611 */
[----:B------:R-:W-:Y:S01]  /*5430*/  VIADD R88, R88, 0x1 ;  /* 0x0000000158587836 */ /* 0x000fe20000000000 */
[----:B------:R-:W-:Y:S02]  /*5440*/  @!P1 SHF.R.U32.HI R2, RZ, R14, R3 ;  /* 0x0000000eff029219 */ /* 0x000fe40000011603 */
[----:B------:R-:W-:Y:S02]  /*5450*/  @!P1 SEL R3, R31, R0, !P2 ;  /* 0x000000001f039207 */ /* 0x000fe40005000000 */
[----:B------:R-:W-:Y:S05]  /*5460*/  @!P1 SEL R2, R29, R2, !P0 ;  /* 0x000000021d029207 */ /* 0x000fea0004000000 */
[----:B------:R-:W-:Y:S02]  /*5470*/  @!P1 IMAD.IADD R0, R2, 0x1, -R3 ;  /* 0x0000000102009824 */ /* 0x000fe400078e0a03 */
[----:B------:R-:W-:Y:S02]  /*5480*/  @!P1 IMAD.IADD R2, R3, 0x1, -R2 ;  /* 0x0000000103029824 */ /* 0x000fe400078e0a02 */
[----:B------:R-:W-:Y:S02]  /*5490*/  @!P1 IMAD R31, R0, R9, R31 ;  /* 0x00000009001f9224 */ /* 0x000fe400078e021f */
[----:B------:R-:W-:Y:S01]  /*54a0*/  @!P1 IMAD R29, R2, R10, R29 ;  /* 0x0000000a021d9224 */ /* 0x000fe200078e021d */
[----:B------:R-:W-:Y:S06]  /*54b0*/  BRA.U !UP0, `(.L_x_86) ;  /* 0x00000001087c7547 */ /* 0x000fec000b800000 */
[----:B------:R-:W1:Y:S01]  /*54c0*/  LDCU.64 UR8, c[0x4][0x80] ;  /* 0x01001000ff0877ac */ /* 0x000e620008000a00 */
[----:B------:R-:W-:Y:S01]  /*54d0*/  MOV R2, 0x0 ;  /* 0x0000000000027802 */ /* 0x000fe20000000f00 */
[----:B------:R-:W-:Y:S02]  /*54e0*/  HFMA2 R12, -RZ, RZ, 0, 5.9604644775390625e-08 ;  /* 0x00000001ff0c7431 */ /* 0x000fe400000001ff */
[----:B------:R-:W-:Y:S01]  /*54f0*/  IMAD.MOV.U32 R8, RZ, RZ, 0x70 ;  /* 0x00000070ff087424 */ /* 0x000fe200078e00ff */
[----:B------:R2:W3:Y:S01]  /*5500*/  LDC.64 R14, c[0x4][R2] ;  /* 0x01000000020e7b82 */ /* 0x0004e20000000a00 */
[----:B------:R-:W4:Y:S01]  /*5510*/  LDCU.64 UR6, c[0x4][0x88] ;  /* 0x01001100ff0677ac */ /* 0x000f220008000a00 */
[----:B------:R-:W-:Y:S01]  /*5520*/  IMAD.MOV.U32 R13, RZ, RZ, RZ ;  /* 0x000000ffff0d7224 */ /* 0x000fe200078e00ff */
[----:B------:R-:W2:Y:S01]  /*5530*/  LDCU.64 UR4, c[0x4][0x8] ;  /* 0x01000100ff0477ac */ /* 0x000ea20008000a00 */
[----:B-1----:R-:W-:Y:S01]  /*5540*/  MOV R5, UR9 ;  /* 0x0000000900057c02 */ /* 0x002fe20008000f00 */
[----:B------:R-:W-:Y:S01]  /*5550*/  IMAD.U32 R4, RZ, RZ, UR8 ;  /* 0x00000008ff047e24 */ /* 0x000fe2000f8e00ff */
[----:B----4-:R-:W-:Y:S01]  /*5560*/  MOV R7, UR7 ;  /* 0x0000000700077c02 */ /* 0x010fe20008000f00 */
[----:B------:R-:W-:Y:S01]  /*5570*/  IMAD.U32 R6, RZ, RZ, UR6 ;  /* 0x00000006ff067e24 */ /* 0x000fe2000f8e00ff */
[----:B--2---:R-:W-:Y:S01]  /*5580*/  MOV R11, UR5 ;  /* 0x00000005000b7c02 */ /* 0x004fe20008000f00 */
[----:B------:R-:W-:Y:S02]  /*5590*/  IMAD.U32 R10, RZ, RZ, UR4 ;  /* 0x00000004ff0a7e24 */ /* 0x000fe4000f8e00ff */
[----:B------:R-:W-:Y:S07]  /*55a0*/  LEPC R20, `(.L_x_87) ;  /* 0x000000001014794e */ /* 0x000fee0000000000 */
[----:B---3-5:R-:W-:Y:S05]  /*55b0*/  CALL.ABS.NOINC R14 ;  /* 0x000000000e007343 */ /* 0x028fea0003c00000 */
.L_x_87:
[----:B------:R-:W1:Y:S01]  /*55c0*/  LDCU.64 UR8, c[0x4][0x80] ;  /* 0x01001000ff0877ac */ /* 0x000e620008000a00 */
[----:B------:R-:W2:Y:S01]  /*55d0*/  LDC.64 R2, c[0x4][R2] ;  /* 0x0100000002027b82 */ /* 0x000ea20000000a00 */
[----:B------:R-:W-:Y:S02]  /*55e0*/  HFMA2 R12, -RZ, RZ, 0, 5.9604644775390625e-08 ;  /* 0x00000001ff0c7431 */ /* 0x000fe400000001ff */
[----:B------:R-:W-:Y:S02]  /*55f0*/  IMAD.MOV.U32 R8, RZ, RZ, 0x70 ;  /* 0x00000070ff087424 */ /* 0x000fe400078e00ff */
[----:B------:R-:W-:Y:S01]  /*5600*/  IMAD.MOV.U32 R13, RZ, RZ, RZ ;  /* 0x000000ffff0d7224 */ /* 0x000fe200078e00ff */
[----:B------:R-:W3:Y:S01]  /*5610*/  LDCU.64 UR6, c[0x4][0x88] ;  /* 0x01001100ff0677ac */ /* 0x000ee20008000a00 */
[----:B------:R-:W4:Y:S01]  /*5620*/  LDCU.64 UR4, c[0x4][0x8] ;  /* 0x01000100ff0477ac */ /* 0x000f220008000a00 */
[----:B-1----:R-:W-:Y:S02]  /*5630*/  MOV R4, UR8 ;  /* 0x0000000800047c02 */ /* 0x002fe40008000f00 */
[----:B------:R-:W-:Y:S02]  /*5640*/  MOV R5, UR9 ;  /* 0x0000000900057c02 */ /* 0x000fe40008000f00 */
[----:B---3--:R-:W-:Y:S01]  /*5650*/  MOV R7, UR7 ;  /* 0x0000000700077c02 */ /* 0x008fe20008000f00 */
[----:B------:R-:W-:Y:S01]  /*5660*/  IMAD.U32 R6, RZ, RZ, UR6 ;  /* 0x00000006ff067e24 */ /* 0x000fe2000f8e00ff */
[----:B----4-:R-:W-:Y:S01]  /*5670*/  MOV R11, UR5 ;  /* 0x00000005000b7c02 */ /* 0x010fe20008000f00 */
[----:B------:R-:W-:Y:S02]  /*5680*/  IMAD.U32 R10, RZ, RZ, UR4 ;  /* 0x00000004ff0a7e24 */ /* 0x000fe4000f8e00ff */
[----:B------:R-:W-:Y:S07]  /*5690*/  LEPC R20, `(.L_x_86) ;  /* 0x000000001014794e */ /* 0x000fee0000000000 */
[----:B--2---:R-:W-:Y:S05]  /*56a0*/  CALL.ABS.NOINC R2 ;  /* 0x0000000002007343 */ /* 0x004fea0003c00000 */
.L_x_86:
[----:B------:R-:W-:Y:S01]  /*56b0*/  ISETP.NE.U32.AND P2, PT, R58, RZ, PT ;  /* 0x000000ff3a00720c */ /* 0x000fe20003f45070 */
[----:B------:R-:W-:Y:S01]  /*56c0*/  UISETP.NE.AND UP1, UPT, UR46, URZ, UPT ;  /* 0x000000ff2e00728c */ /* 0x000fe2000bf25270 */
[----:B------:R-:W-:Y:S02]  /*56d0*/  ISETP.NE.U32.AND P4, PT, R54, RZ, PT ;  /* 0x000000ff3600720c */ /* 0x000fe40003f85070 */
[----:B------:R-:W-:Y:S02]  /*56e0*/  ISETP.NE.AND.EX P2, PT, R59, RZ, PT, P2 ;  /* 0x000000ff3b00720c */ /* 0x000fe40003f45320 */
[----:B------:R-:W-:Y:S02]  /*56f0*/  PLOP3.LUT P1, PT, PT, PT, PT, 0x8, 0x80 ;  /* 0x000000000080781c */ /* 0x000fe40003f2e170 */
[----:B------:R-:W-:Y:S02]  /*5700*/  PLOP3.LUT P0, PT, PT, PT, UP1, 0x80, 0x8 ;  /* 0x000000000008781c */ /* 0x000fe40003f0f018 */
[----:B------:R-:W-:Y:S02]  /*5710*/  ISETP.NE.AND.EX P4, PT, R55, RZ, PT, P4 ;  /* 0x000000ff3700720c */ /* 0x000fe40003f85340 */
[----:B------:R-:W1:Y:S09]  /*5720*/  @UP1 LDCU.64 UR4, c[0x0][0x888] ;  /* 0x00011100ff0417ac */ /* 0x000e720008000a00 */
[----:B------:R-:W-:Y:S01]  /*5730*/  @P0 PLOP3.LUT P1, PT, P2, PT, PT, 0x80, 0x8 ;  /* 0x000000000008081c */ /* 0x000fe2000172f070 */
[----:B-1----:R-:W-:Y:S04]  /*5740*/  @UP1 UISETP.NE.U32.AND UP0, UPT, UR4, URZ, UPT ;  /* 0x000000ff0400128c */ /* 0x002fe8000bf05070 */
[----:B------:R-:W-:Y:S04]  /*5750*/  @UP1 UISETP.NE.AND.EX UP0, UPT, UR5, URZ, UPT, UP0 ;  /* 0x000000ff0500128c */ /* 0x000fe8000bf05300 */
[----:B------:R-:W-:Y:S01]  /*5760*/  @UP1 USEL UR4, URZ, 0xffffffff, UP0 ;  /* 0xffffffffff041887 */ /* 0x000fe20008000000 */
[----:B------:R-:W-:Y:S11]  /*5770*/  @!P2 BRA `(.L_x_88) ;  /* 0x00000000002ca947 */ /* 0x000ff60003800000 */
[----:B------:R-:W-:Y:S01]  /*5780*/  ISETP.NE.U32.AND P3, PT, R56, RZ, PT ;  /* 0x000000ff3800720c */ /* 0x000fe20003f65070 */
[----:B------:R-:W-:Y:S03]  /*5790*/  IMAD.MOV.U32 R70, RZ, RZ, 0x1 ;  /* 0x00000001ff467424 */ /* 0x000fe600078e00ff */
[----:B------:R-:W-:Y:S11]  /*57a0*/  ISETP.NE.AND.EX P3, PT, R57, RZ, PT, P3 ;  /* 0x000000ff3900720c */ /* 0x000ff60003f65330 */
[----:B------:R-:W-:Y:S02]  /*57b0*/  @!UPT UIADD3 URZ, UPT, UPT, URZ, URZ, URZ ;  /* 0x000000fffffff290 */ /* 0x000fe4000fffe0ff */
[----:B------:R-:W1:Y:S01]  /*57c0*/  @P3 LDC.64 R2, c[0x0][0x888] ;  /* 0x00022200ff023b82 */ /* 0x000e620000000a00 */
[----:B------:R-:W-:Y:S04]  /*57d0*/  @P3 IMAD R0, R58, UR36, RZ ;  /* 0x000000243a003c24 */ /* 0x000fe8000f8e02ff */
[----:B-1----:R-:W-:Y:S04]  /*57e0*/  @P3 IMAD.WIDE R2, R0, 0x4, R2 ;  /* 0x0000000400023825 */ /* 0x002fe800078e0202 */
[----:B------:R-:W-:Y:S01]  /*57f0*/  HFMA2 R0, -RZ, RZ, 0, 5.9604644775390625e-08 ;  /* 0x00000001ff007431 */ /* 0x000fe200000001ff */
[----:B-----5:R1:W5:Y:S04]  /*5800*/  @P3 LDG.E R35, desc[UR40][R2.64] ;  /* 0x0000002802233981 */ /* 0x020368000c1e1900 */
[----:B------:R-:W-:Y:S01]  /*5810*/  @!P3 PRMT R70, R0, 0x7610, R70 ;  /* 0x000076100046b816 */ /* 0x000fe20000000046 */
[----:B-1----:R-:W2:Y:S06]  /*5820*/  @!P3 LDC R35, c[0x0][0x880] ;  /* 0x00022000ff23bb82 */ /* 0x002eac0000000800 */
.L_x_88:
[----:B------:R-:W-:Y:S05]  /*5830*/  @!P4 BRA `(.L_x_89) ;  /* 0x000000000020c947 */ /* 0x000fea0003800000 */
[----:B------:R-:W-:Y:S04]  /*5840*/  ISETP.NE.U32.AND P3, PT, R52, RZ, PT ;  /* 0x000000ff3400720c */ /* 0x000fe80003f65070 */
[----:B------:R-:W-:Y:S11]  /*5850*/  ISETP.NE.AND.EX P3, PT, R53, RZ, PT, P3 ;  /* 0x000000ff3500720c */ /* 0x000ff60003f65330 */
[----:B------:R-:W-:Y:S02]  /*5860*/  @!UPT UIADD3 URZ, UPT, UPT, URZ, URZ, URZ ;  /* 0x000000fffffff290 */ /* 0x000fe4000fffe0ff */
[----:B------:R-:W1:Y:S01]  /*5870*/  @P3 LDC.64 R2, c[0x0][0x8a8] ;  /* 0x00022a00ff023b82 */ /* 0x000e620000000a00 */
[----:B------:R-:W-:Y:S04]  /*5880*/  @P3 IMAD R0, R54, UR36, RZ ;  /* 0x0000002436003c24 */ /* 0x000fe8000f8e02ff */
[----:B-1----:R-:W-:Y:S05]  /*5890*/  @P3 IMAD.WIDE R2, R0, 0x4, R2 ;  /* 0x0000000400023825 */ /* 0x002fea00078e0202 */
[----:B-----5:R1:W5:Y:S02]  /*58a0*/  @P3 LDG.E R33, desc[UR40][R2.64] ;  /* 0x0000002802213981 */ /* 0x020364000c1e1900 */
[----:B-1----:R-:W3:Y:S02]  /*58b0*/  @!P3 LDC R33, c[0x0][0x8a0] ;  /* 0x00022800ff21bb82 */ /* 0x002ee40000000800 */
.L_x_89:
[----:B--2--5:R-:W-:Y:S01]  /*58c0*/  @P0 FSETP.NEU.AND P4, PT, R35, RZ, PT ;  /* 0x000000ff2300020b */ /* 0x024fe20003f8d000 */
[----:B------:R-:W-:Y:S01]  /*58d0*/  IMAD.U32 R2, RZ, RZ, UR4 ;  /* 0x00000004ff027e24 */ /* 0x000fe2000f8e00ff */
[----:B------:R-:W-:Y:S01]  /*58e0*/  @P0 LOP3.LUT P3, RZ, R70, 0xff, RZ, 0xc0, !PT ;  /* 0x000000ff46ff0812 */ /* 0x000fe2000786c0ff */
[----:B------:R-:W-:Y:S01]  /*58f0*/  IMAD.U32 R4, RZ, RZ, UR44 ;  /* 0x0000002cff047e24 */ /* 0x000fe2000f8e00ff */
[----:B------:R-:W-:Y:S01]  /*5900*/  @P0 SEL R11, RZ, 0xffffffff, P4 ;  /* 0xffffffffff0b0807 */ /* 0x000fe20002000000 */
[----:B------:R-:W-:Y:S01]  /*5910*/  BSSY B1, `(.L_x_90) ;  /* 0x0000035000017945 */ /* 0x000fe20003800000 */
[----:B------:R-:W-:Y:S02]  /*5920*/  LEA R64, R30, UR42, 0x3 ;  /* 0x0000002a1e407c11 */ /* 0x000fe4000f8e18ff */
[----:B------:R-:W-:Y:S02]  /*5930*/  CS2R R50, SRZ ;  /* 0x0000000000327805 */ /* 0x000fe4000001ff00 */
[----:B------:R-:W-:Y:S02]  /*5940*/  @P1 SEL R11, R2, R11, !P3 ;  /* 0x0000000b020b1207 */ /* 0x000fe40005800000 */
[----:B------:R-:W-:Y:S02]  /*5950*/  CS2R R48, SRZ ;  /* 0x0000000000307805 */ /* 0x000fe4000001ff00 */
[----:B------:R-:W-:Y:S02]  /*5960*/  LOP3.LUT R2, R84, 0x1, RZ, 0x3c, !PT ;  /* 0x0000000154027812 */ /* 0x000fe400078e3cff */
[----:B------:R-:W-:Y:S02]  /*5970*/  CS2R R42, SRZ ;  /* 0x00000000002a7805 */ /* 0x000fe4000001ff00 */
[----:B------:R-:W-:Y:S02]  /*5980*/  @P0 LOP3.LUT R11, R11, 0x1, RZ, 0xc0, !PT ;  /* 0x000000010b0b0812 */ /* 0x000fe400078ec0ff */
[----:B------:R-:W-:Y:S02]  /*5990*/  CS2R R40, SRZ ;  /* 0x0000000000287805 */ /* 0x000fe4000001ff00 */
[----:B------:R-:W-:Y:S02]  /*59a0*/  LEA R0, R4, UR42, 0x3 ;  /* 0x0000002a04007c11 */ /* 0x000fe4000f8e18ff */
[----:B------:R-:W-:Y:S02]  /*59b0*/  ISETP.NE.U32.OR P5, PT, R11, 0x1, !P0 ;  /* 0x000000010b00780c */ /* 0x000fe400047a5470 */
[----:B------:R-:W-:Y:S02]  /*59c0*/  SHF.L.U32 R7, R83, 0x1f, RZ ;  /* 0x0000001f53077819 */ /* 0x000fe400000006ff */
[----:B------:R-:W-:Y:S02]  /*59d0*/  LEA.HI R5, R30, R30, RZ, 0x1 ;  /* 0x0000001e1e057211 */ /* 0x000fe400078f08ff */
[----:B------:R-:W-:Y:S02]  /*59e0*/  PLOP3.LUT P4, PT, PT, PT, PT, 0x8, 0x80 ;  /* 0x000000000080781c */ /* 0x000fe40003f8e170 */
[----:B------:R-:W-:Y:S01]  /*59f0*/  P2R R89, PR, RZ, 0x20 ;  /* 0x00000020ff597803 */ /* 0x000fe20000000000 */
[C---:B------:R-:W-:Y:S01]  /*5a00*/  IMAD.SHL.U32 R3, R5.reuse, 0x10, RZ ;  /* 0x0000001005037824 */ /* 0x040fe200078e00ff */
[----:B------:R-:W-:Y:S03]  /*5a10*/  LOP3.LUT R5, R5, 0xffe, RZ, 0xc0, !PT ;  /* 0x00000ffe05057812 */ /* 0x000fe600078ec0ff */
[----:B------:R-:W-:Y:S02]  /*5a20*/  @P5 SHF.L.U32 R9, R2, 0x1f, RZ ;  /* 0x0000001f02095819 */ /* 0x000fe400000006ff */
[----:B------:R-:W-:Y:S01]  /*5a30*/  LOP3.LUT R3, R3, 0xffffffe0, RZ, 0xc0, !PT ;  /* 0xffffffe003037812 */ /* 0x000fe200078ec0ff */
[----:B------:R-:W-:Y:S01]  /*5a40*/  IMAD.IADD R16, R30, 0x1, -R5 ;  /* 0x000000011e107824 */ /* 0x000fe200078e0a05 */
[----:B------:R-:W1:Y:S03]  /*5a50*/  @P5 SYNCS.PHASECHK.TRANS64.TRYWAIT P0, [R0+URZ+0x90], R9 ;  /* 0x00009009000055a7 */ /* 0x000e6600080011ff */
[----:B------:R-:W-:Y:S04]  /*5a60*/  IMAD.IADD R3, R32, 0x1, R3 ;  /* 0x0000000120037824 */ /* 0x000fe800078e0203 */
[----:B------:R-:W-:Y:S01]  /*5a70*/  IMAD R16, R16, 0x100000, R3 ;  /* 0x0010000010107824 */ /* 0x000fe200078e0203 */
[----:B------:R2:W4:Y:S01]  /*5a80*/  SYNCS.PHASECHK.TRANS64.TRYWAIT P3, [R64+URZ+0xe0], R7 ;  /* 0x0000e007400075a7 */ /* 0x00052200080611ff */
[----:B-1----:R-:W-:Y:S01]  /*5a90*/  @P5 PLOP3.LUT P4, PT, P0, PT, PT, 0x8, 0x80 ;  /* 0x000000000080581c */ /* 0x002fe2000078e170 */
[----:B------:R-:W-:Y:S01]  /*5aa0*/  @!UPT UIADD3 URZ, UPT, UPT, URZ, URZ, URZ ;  /* 0x000000fffffff290 */ /* 0x000fe2000fffe0ff */
[----:B--2---:R-:W-:Y:S11]  /*5ab0*/  @!P5 BRA `(.L_x_91) ;  /* 0x000000000068d947 */ /* 0x004ff60003800000 */
[----:B------:R-:W-:Y:S01]  /*5ac0*/  ISETP.NE.U32.AND P0, PT, RZ, UR38, PT ;  /* 0x00000026ff007c0c */ /* 0x000fe2000bf05070 */
[----:B------:R-:W-:Y:S01]  /*5ad0*/  BSSY B0, `(.L_x_92) ;  /* 0x000000e000007945 */ /* 0x000fe20003800000 */
[----:B------:R-:W-:Y:S02]  /*5ae0*/  FSETP.NEU.AND P1, PT, R35, RZ, PT ;  /* 0x000000ff2300720b */ /* 0x000fe40003f2d000 */
[----:B------:R-:W-:Y:S02]  /*5af0*/  ISETP.NE.AND.EX P0, PT, RZ, UR39, PT, P0 ;  /* 0x00000027ff007c0c */ /* 0x000fe4000bf05300 */
[----:B------:R-:W-:Y:S02]  /*5b00*/  SEL R3, RZ, 0xffffffff, P1 ;  /* 0xffffffffff037807 */ /* 0x000fe40000800000 */
[----:B------:R-:W-:Y:S02]  /*5b10*/  LOP3.LUT P1, RZ, R70, 0xff, RZ, 0xc0, !PT ;  /* 0x000000ff46ff7812 */ /* 0x000fe4000782c0ff */
[----:B------:R-:W-:Y:S04]  /*5b20*/  SEL R4, RZ, 0xffffffff, P0 ;  /* 0xffffffffff047807 */ /* 0x000fe80000000000 */
[----:B------:R-:W-:Y:S04]  /*5b30*/  @P2 SEL R3, R4, R3, !P1 ;  /* 0x0000000304032207 */ /* 0x000fe80004800000 */
[----:B------:R-:W-:Y:S04]  /*5b40*/  LOP3.LUT R3, R3, 0x1, RZ, 0xc0, !PT ;  /* 0x0000000103037812 */ /* 0x000fe800078ec0ff */
[----:B------:R-:W-:Y:S01]  /*5b50*/  ISETP.NE.U32.AND P0, PT, R3, 0x1, PT ;  /* 0x000000010300780c */ /* 0x000fe20003f05070 */
[----:B------:R-:W-:Y:S01]  /*5b60*/  IMAD.U32 R3, RZ, RZ, UR44 ;  /* 0x0000002cff037e24 */ /* 0x000fe2000f8e00ff */
[----:B------:R-:W-:Y:S11]  /*5b70*/  @!P4 BRA `(.L_x_93) ;  /* 0x00000000000cc947 */ /* 0x000ff60003800000 */
[----:B------:R-:W-:Y:S04]  /*5b80*/  SHF.L.U32 R5, R2, 0x1f, RZ ;  /* 0x0000001f02057819 */ /* 0x000fe800000006ff */
[----:B------:R-:W1:Y:S02]  /*5b90*/  SYNCS.PHASECHK.TRANS64.TRYWAIT P1, [R0+URZ+0x90], R5 ;  /* 0x00009005000075a7 */ /* 0x000e6400080211ff */
[----:B-1----:R-:W-:Y:S05]  /*5ba0*/  @!P1 BRA `(.L_x_94) ;  /* 0x00000014006c9947 */ /* 0x002fea0003800000 */
.L_x_93:
[----:B------:R-:W-:Y:S05]  /*5bb0*/  BSYNC B0 ;  /* 0x0000000000007941 */ /* 0x000fea0003800000 */
.L_x_92:
[----:B-1----:R-:W-:Y:S01]  /*5bc0*/  @P0 IMAD R0, R3, 0x800, R74 ;  /* 0x0000080003000824 */ /* 0x002fe200078e024a */
[----:B------:R-:W-:Y:S02]  /*5bd0*/  CS2R R42, SRZ ;  /* 0x00000000002a7805 */ /* 0x000fe4000001ff00 */
[----:B------:R-:W-:Y:S01]  /*5be0*/  CS2R R40, SRZ ;  /* 0x0000000000287805 */ /* 0x000fe2000001ff00 */
[----:B------:R-:W-:Y:S01]  /*5bf0*/  IMAD.MOV.U32 R50, RZ, RZ, RZ ;  /* 0x000000ffff327224 */ /* 0x000fe200078e00ff */
[----:B------:R-:W-:Y:S02]  /*5c00*/  CS2R R48, SRZ ;  /* 0x0000000000307805 */ /* 0x000fe4000001ff00 */
[----:B------:R-:W-:Y:S01]  /*5c10*/  @P0 LEA R2, R0, UR42, 0x1 ;  /* 0x0000002a00020c11 */ /* 0x000fe2000f8e08ff */
[----:B------:R-:W-:Y:S05]  /*5c20*/  @P0 WARPSYNC.ALL ;  /* 0x0000000000000948 */ /* 0x000fea0003800000 */
[----:B------:R1:W2:Y:S01]  /*5c30*/  @P0 LDSM.16.M88.4 R40, [R2+0x200] ;  /* 0x000200000228083b */ /* 0x0002a20000000200 */
[----:B------:R-:W-:Y:S05]  /*5c40*/  @P0 IMAD R0, R85, 0x2, R2 ;  /* 0x0000000255000824 */ /* 0x000fea00078e0202 */
[----:B------:R1:W1:Y:S02]  /*5c50*/  @P0 LDSM.16.M88.4 R48, [R0+0x200] ;  /* 0x000200000030083b */ /* 0x0002640000000200 */
.L_x_91:
[----:B------:R-:W-:Y:S05]  /*5c60*/  BSYNC B1 ;  /* 0x0000000000017941 */ /* 0x000fea0003800000 */
.L_x_90:
[----:B-1----:R-:W-:Y:S04]  /*5c70*/  SHF.R.U32.HI R0, RZ, 0x15, R16 ;  /* 0x00000015ff007819 */ /* 0x002fe80000011610 */
[----:B------:R-:W-:Y:S01]  /*5c80*/  LOP3.LUT P0, RZ, R0, 0x3, R75, 0x48, !PT ;  /* 0x0000000300ff7812 */ /* 0x000fe2000780484b */
[----:B------:R-:W-:Y:S01]  /*5c90*/  @!UPT UIADD3 URZ, UPT, UPT, URZ, URZ, URZ ;  /* 0x000000fffffff290 */ /* 0x000fe2000fffe0ff */
[----:B----4-:R-:W-:Y:S11]  /*5ca0*/  @P3 BRA `(.L_x_95) ;  /* 0x0000000000083947 */ /* 0x010ff60003800000 */
[----:B------:R-:W1:Y:S02]  /*5cb0*/  SYNCS.PHASECHK.TRANS64.TRYWAIT P1, [R64+URZ+0xe0], R7 ;  /* 0x0000e007400075a7 */ /* 0x000e6400080211ff */
[----:B-1----:R-:W-:Y:S05]  /*5cc0*/  @!P1 BRA `(.L_x_96) ;  /* 0x0000001400389947 */ /* 0x002fea0003800000 */
.L_x_95:
[----:B------:R-:W-:Y:S05]  /*5cd0*/  @!P0 BRA `(.L_x_97) ;  /* 0x0000000000408947 */ /* 0x000fea0003800000 */
[----:B------:R-:W4:Y:S01]  /*5ce0*/  LDCU.64 UR8, c[0x4][0x70] ;  /* 0x01000e00ff0877ac */ /* 0x000f220008000a00 */
[----:B------:R-:W-:Y:S01]  /*5cf0*/  MOV R3, 0x0 ;  /* 0x0000000000037802 */ /* 0x000fe20000000f00 */
[----:B------:R-:W-:Y:S02]  /*5d00*/  HFMA2 R12, -RZ, RZ, 0, 5.9604644775390625e-08 ;  /* 0x00000001ff0c7431 */ /* 0x000fe400000001ff */
[----:B------:R-:W-:Y:S02]  /*5d10*/  IMAD.MOV.U32 R8, RZ, RZ, 0x192 ;  /* 0x00000192ff087424 */ /* 0x000fe400078e00ff */
[----:B------:R-:W-:Y:S01]  /*5d20*/  IMAD.MOV.U32 R13, RZ, RZ, RZ ;  /* 0x000000ffff0d7224 */ /* 0x000fe200078e00ff */
[----:B------:R-:W1:Y:S01]  /*5d30*/  LDCU.64 UR6, c[0x4][0x78] ;  /* 0x01000f00ff0677ac */ /* 0x000e620008000a00 */
[----:B------:R-:W2:Y:S01]  /*5d40*/  LDC.64 R2, c[0x4][R3] ;  /* 0x0100000003027b82 */ /* 0x000ea20000000a00 */
[----:B------:R-:W5:Y:S01]  /*5d50*/  LDCU.64 UR4, c[0x4][0x10] ;  /* 0x01000200ff0477ac */ /* 0x000f620008000a00 */
[----:B----4-:R-:W-:Y:S01]  /*5d60*/  MOV R5, UR9 ;  /* 0x0000000900057c02 */ /* 0x010fe20008000f00 */
[----:B------:R-:W-:Y:S01]  /*5d70*/  IMAD.U32 R4, RZ, RZ, UR8 ;  /* 0x00000008ff047e24 */ /* 0x000fe2000f8e00ff */
[----:B-1----:R-:W-:Y:S01]  /*5d80*/  MOV R7, UR7 ;  /* 0x0000000700077c02 */ /* 0x002fe20008000f00 */
[----:B------:R-:W-:Y:S01]  /*5d90*/  IMAD.U32 R6, RZ, RZ, UR6 ;  /* 0x00000006ff067e24 */ /* 0x000fe2000f8e00ff */
[----:B-----5:R-:W-:Y:S01]  /*5da0*/  MOV R11, UR5 ;  /* 0x00000005000b7c02 */ /* 0x020fe20008000f00 */
[----:B------:R-:W-:Y:S02]  /*5db0*/  IMAD.U32 R10, RZ, RZ, UR4 ;  /* 0x00000004ff0a7e24 */ /* 0x000fe4000f8e00ff */
[----:B------:R-:W-:Y:S07]  /*5dc0*/  LEPC R20, `(.L_x_97) ;  /* 0x000000001014794e */ /* 0x000fee0000000000 */
[----:B--23--:R-:W-:Y:S05]  /*5dd0*/  CALL.ABS.NOINC R2 ;  /* 0x0000000002007343 */ /* 0x00cfea0003c00000 */
.L_x_97:
[----:B------:R-:W-:Y:S01]  /*5de0*/  ISETP.NE.AND P0, PT, R86, RZ, PT ;  /* 0x000000ff5600720c */ /* 0x000fe20003f05270 */
[----:B------:R-:W-:Y:S05]  /*5df0*/  WARPSYNC.ALL ;  /* 0x0000000000007948 */ /* 0x000fea0003800000 */
[----:B------:R-:W-:Y:S01]  /*5e00*/  R2UR UR4, R16 ;  /* 0x00000000100472ca */ /* 0x000fe200000e0000 */
[--C-:B--2---:R-:W-:Y:S01]  /*5e10*/  HADD2.F32 R20, -RZ, R40.reuse.H0_H0 ;  /* 0x20000028ff147230 */ /* 0x104fe20000004100 */
[----:B------:R-:W-:Y:S01]  /*5e20*/  R2UR UR5, R64 ;  /* 0x00000000400572ca */ /* 0x000fe200000e0000 */
[----:B------:R-:W-:Y:S01]  /*5e30*/  HADD2.F32 R34, -RZ, R40.H1_H1 ;  /* 0x30000028ff227230 */ /* 0x000fe20000004100 */
[----:B------:R-:W-:Y:S01]  /*5e40*/  MOV R77, UR44 ;  /* 0x0000002c004d7c02 */ /* 0x000fe20008000f00 */
[--C-:B------:R-:W-:Y:S01]  /*5e50*/  HADD2.F32 R21, -RZ, R41.reuse.H0_H0 ;  /* 0x20000029ff157230 */ /* 0x100fe20000004100 */
[----:B------:R-:W-:Y:S01]  /*5e60*/  UIADD3 UR8, UPT, UPT, UR44, 0x1, URZ ;  /* 0x000000012c087890 */ /* 0x000fe2000fffe0ff */
[----:B------:R-:W-:Y:S01]  /*5e70*/  HADD2.F32 R36, -RZ, R41.H1_H1 ;  /* 0x30000029ff247230 */ /* 0x000fe20000004100 */
[----:B------:R-:W-:Y:S01]  /*5e80*/  LEA R77, R77, R74, 0xb ;  /* 0x0000004a4d4d7211 */ /* 0x000fe200078e58ff */
[--C-:B------:R-:W-:Y:S01]  /*5e90*/  HADD2.F32 R37, -RZ, R42.reuse.H0_H0 ;  /* 0x2000002aff257230 */ /* 0x100fe20000004100 */
[----:B------:R-:W-:Y:S01]  /*5ea0*/  BSSY.RECONVERGENT B0, `(.L_x_98) ;  /* 0x0000050000007945 */ /* 0x000fe20003800200 */
[----:B------:R-:W-:Y:S01]  /*5eb0*/  HADD2.F32 R38, -RZ, R42.H1_H1 ;  /* 0x3000002aff267230 */ /* 0x000fe20000004100 */
[----:B------:R-:W-:Y:S01]  /*5ec0*/  LEA R90, R77, UR42, 0x1 ;  /* 0x0000002a4d5a7c11 */ /* 0x000fe2000f8e08ff */
[----:B-1----:R-:W1:Y:S01]  /*5ed0*/  LDTM.16dp256bit.x4 R4, tmem[UR4] ;  /* 0x00000004000479ee */ /* 0x002e620008120000 */
[----:B------:R-:W-:Y:S01]  /*5ee0*/  NOP ;  /* 0x0000000000007918 */ /* 0x000fe20000000000 */
[----:B------:R-:W-:Y:S01]  /*5ef0*/  UIADD3 UR5, UPT, UPT, UR5, 0x100, URZ ;  /* 0x0000010005057890 */ /* 0x000fe2000fffe0ff */
[----:B------:R-:W-:Y:S01]  /*5f00*/  LEA R91, R85, R90, 0x1 ;  /* 0x0000005a555b7211 */ /* 0x000fe200078e08ff */
[--C-:B------:R-:W-:Y:S02]  /*5f10*/  HADD2.F32 R39, -RZ, R43.reuse.H0_H0 ;  /* 0x2000002bff277230 */ /* 0x100fe40000004100 */
[----:B------:R-:W-:Y:S01]  /*5f20*/  UPRMT UR5, UR37, 0x654, UR5 ;  /* 0x0000065425057896 */ /* 0x000fe20008000005 */
[----:B------:R-:W-:Y:S02]  /*5f30*/  HADD2.F32 R40, -RZ, R43.H1_H1 ;  /* 0x3000002bff287230 */ /* 0x000fe40000004100 */
[--C-:B------:R-:W-:Y:S02]  /*5f40*/  HADD2.F32 R41, -RZ, R48.reuse.H0_H0 ;  /* 0x20000030ff297230 */ /* 0x100fe40000004100 */
[----:B------:R-:W-:Y:S02]  /*5f50*/  HADD2.F32 R43, -RZ, R48.H1_H1 ;  /* 0x30000030ff2b7230 */ /* 0x000fe40000004100 */
[--C-:B------:R-:W-:Y:S02]  /*5f60*/  HADD2.F32 R42, -RZ, R49.reuse.H0_H0 ;  /* 0x20000031ff2a7230 */ /* 0x100fe40000004100 */
[----:B-1----:R-:W-:Y:S01]  /*5f70*/  SYNCS.ARRIVE.TRANS64.RED.A1T0 RZ, [UR5], RZ ;  /* 0x000000ffffff79a7 */ /* 0x002fe20008100405 */
[----:B------:R-:W-:Y:S02]  /*5f80*/  HADD2.F32 R44, -RZ, R49.H1_H1 ;  /* 0x30000031ff2c7230 */ /* 0x000fe40000004100 */
[--C-:B------:R-:W-:Y:S02]  /*5f90*/  HADD2.F32 R45, -RZ, R50.reuse.H0_H0 ;  /* 0x20000032ff2d7230 */ /* 0x100fe40000004100 */
[----:B------:R-:W-:Y:S02]  /*5fa0*/  HADD2.F32 R46, -RZ, R50.H1_H1 ;  /* 0x30000032ff2e7230 */ /* 0x000fe40000004100 */
[--C-:B------:R-:W-:Y:S02]  /*5fb0*/  HADD2.F32 R47, -RZ, R51.reuse.H0_H0 ;  /* 0x20000033ff2f7230 */ /* 0x100fe40000004100 */
[C---:B---3--:R-:W-:Y:S01]  /*5fc0*/  FMUL R4, R33.reuse, R4 ;  /* 0x0000000421047220 */ /* 0x048fe20000400000 */
[C---:B------:R-:W-:Y:S01]  /*5fd0*/  FMUL R5, R33.reuse, R5 ;  /* 0x0000000521057220 */ /* 0x040fe20000400000 */
[C---:B------:R-:W-:Y:S01]  /*5fe0*/  FMUL R6, R33.reuse, R6 ;  /* 0x0000000621067220 */ /* 0x040fe20000400000 */
[----:B------:R-:W-:Y:S01]  /*5ff0*/  FMUL R7, R33, R7 ;  /* 0x0000000721077220 */ /* 0x000fe20000400000 */
[C---:B------:R-:W-:Y:S01]  /*6000*/  FFMA R4, R35.reuse, R20, R4 ;  /* 0x0000001423047223 */ /* 0x040fe20000000004 */
[C---:B------:R-:W-:Y:S01]  /*6010*/  FFMA R5, R35.reuse, R34, R5 ;  /* 0x0000002223057223 */ /* 0x040fe20000000005 */
[C---:B------:R-:W-:Y:S01]  /*6020*/  FFMA R6, R35.reuse, R21, R6 ;  /* 0x0000001523067223 */ /* 0x040fe20000000006 */
[----:B------:R-:W-:Y:S01]  /*6030*/  FFMA R7, R35, R36, R7 ;  /* 0x0000002423077223 */ /* 0x000fe20000000007 */
[C---:B------:R-:W-:Y:S01]  /*6040*/  FMUL R8, R33.reuse, R8 ;  /* 0x0000000821087220 */ /* 0x040fe20000400000 */
[----:B------:R-:W-:Y:S01]  /*6050*/  FMUL R9, R33, R9 ;  /* 0x0000000921097220 */ /* 0x000fe20000400000 */
[----:B------:R-:W-:Y:S01]  /*6060*/  F2FP.F16.F32.PACK_AB R64, R5, R4 ;  /* 0x000000040540723e */ /* 0x000fe200000000ff */
[----:B------:R-:W-:Y:S01]  /*6070*/  FMUL R10, R33, R10 ;  /* 0x0000000a210a7220 */ /* 0x000fe20000400000 */
[----:B------:R-:W-:Y:S01]  /*6080*/  F2FP.F16.F32.PACK_AB R65, R7, R6 ;  /* 0x000000060741723e */ /* 0x000fe200000000ff */
[C---:B------:R-:W-:Y:S01]  /*6090*/  FFMA R8, R35.reuse, R37, R8 ;  /* 0x0000002523087223 */ /* 0x040fe20000000008 */
[----:B------:R-:W-:Y:S01]  /*60a0*/  FFMA R9, R35, R38, R9 ;  /* 0x0000002623097223 */ /* 0x000fe20000000009 */
[C---:B------:R-:W-:Y:S01]  /*60b0*/  FMUL R11, R33.reuse, R11 ;  /* 0x0000000b210b7220 */ /* 0x040fe20000400000 */
[C---:B------:R-:W-:Y:S01]  /*60c0*/  FMUL R0, R33.reuse, R12 ;  /* 0x0000000c21007220 */ /* 0x040fe20000400000 */
[----:B------:R-:W-:Y:S01]  /*60d0*/  FMUL R2, R33, R13 ;  /* 0x0000000d21027220 */ /* 0x000fe20000400000 */
[----:B------:R-:W-:Y:S01]  /*60e0*/  FFMA R10, R35, R39, R10 ;  /* 0x00000027230a7223 */ /* 0x000fe2000000000a */
        /* <DEDUP_REMOVED lines=8> */
[----:B------:R-:W-:Y:S02]  /*6170*/  HADD2.F32 R48, -RZ, R51.H1_H1 ;  /* 0x30000033ff307230 */ /* 0x000fe40000004100 */
[----:B------:R-:W-:Y:S01]  /*6180*/  FMUL R14, R33, R18 ;  /* 0x00000012210e7220 */ /* 0x000fe20000400000 */
[----:B------:R-:W-:Y:S01]  /*6190*/  FFMA R15, R35, R44, R15 ;  /* 0x0000002c230f7223 */ /* 0x000fe2000000000f */
[----:B------:R-:W-:Y:S01]  /*61a0*/  FMUL R19, R33, R19 ;  /* 0x0000001321137220 */ /* 0x000fe20000400000 */
[C---:B------:R-:W-:Y:S01]  /*61b0*/  FFMA R12, R35.reuse, R45, R12 ;  /* 0x0000002d230c7223 */ /* 0x040fe2000000000c */
[C---:B------:R-:W-:Y:S01]  /*61c0*/  FFMA R13, R35.reuse, R46, R13 ;  /* 0x0000002e230d7223 */ /* 0x040fe2000000000d */
[C---:B------:R-:W-:Y:S01]  /*61d0*/  FFMA R14, R35.reuse, R47, R14 ;  /* 0x0000002f230e7223 */ /* 0x040fe2000000000e */
[----:B------:R-:W-:Y:S01]  /*61e0*/  FFMA R19, R35, R48, R19 ;  /* 0x0000003023137223 */ /* 0x000fe20000000013 */
[----:B------:R-:W-:Y:S02]  /*61f0*/  F2FP.F16.F32.PACK_AB R66, R9, R8 ;  /* 0x000000080942723e */ /* 0x000fe400000000ff */
[----:B------:R-:W-:Y:S02]  /*6200*/  F2FP.F16.F32.PACK_AB R67, R11, R10 ;  /* 0x0000000a0b43723e */ /* 0x000fe400000000ff */
[----:B------:R-:W-:Y:S02]  /*6210*/  F2FP.F16.F32.PACK_AB R76, R2, R0 ;  /* 0x00000000024c723e */ /* 0x000fe400000000ff */
[----:B------:R-:W-:Y:S01]  /*6220*/  F2FP.F16.F32.PACK_AB R77, R15, R3 ;  /* 0x000000030f4d723e */ /* 0x000fe200000000ff */
[----:B------:R1:W-:Y:S01]  /*6230*/  STSM.16.M88.4 [R90+0x200], R64 ;  /* 0x000200405a007844 */ /* 0x0003e20000000200 */
[----:B------:R-:W-:Y:S02]  /*6240*/  F2FP.F16.F32.PACK_AB R78, R13, R12 ;  /* 0x0000000c0d4e723e */ /* 0x000fe400000000ff */
[----:B------:R-:W-:Y:S05]  /*6250*/  F2FP.F16.F32.PACK_AB R79, R19, R14 ;  /* 0x0000000e134f723e */ /* 0x000fea00000000ff */
[----:B------:R1:W-:Y:S01]  /*6260*/  STSM.16.M88.4 [R91+0x200], R76 ;  /* 0x0002004c5b007844 */ /* 0x0003e20000000200 */
[----:B------:R-:W-:Y:S01]  /*6270*/  @!PT LDS RZ, [RZ] ;  /* 0x00000000fffff984 */ /* 0x000fe20000000800 */
[----:B------:R-:W-:Y:S01]  /*6280*/  @!PT LDS RZ, [RZ] ;  /* 0x00000000fffff984 */ /* 0x000fe20000000800 */
[----:B------:R-:W-:Y:S01]  /*6290*/  @!PT LDS RZ, [RZ] ;  /* 0x00000000fffff984 */ /* 0x000fe20000000800 */
[----:B------:R-:W-:Y:S01]  /*62a0*/  @!PT LDS RZ, [RZ] ;  /* 0x00000000fffff984 */ /* 0x000fe20000000800 */
[----:B------:R2:W-:Y:S07]  /*62b0*/  MEMBAR.ALL.CTA ;  /* 0x0000000000007992 */ /* 0x0005ee0000008000 */
[----:B--2---:R-:W2:Y:S02]  /*62c0*/  FENCE.VIEW.ASYNC.S ;  /* 0x00000000000073c6 */ /* 0x004ea40000000000 */
[----:B--2---:R-:W-:Y:S06]  /*62d0*/  BAR.SYNC.DEFER_BLOCKING 0x1, 0x80 ;  /* 0x0042000000007b1d */ /* 0x004fec0000010000 */
[----:B------:R-:W-:Y:S05]  /*62e0*/  @P0 BRA `(.L_x_99) ;  /* 0x00000000002c0947 */ /* 0x000fea0003800000 */
[----:B------:R-:W-:Y:S01]  /*62f0*/  ULEA UR9, UR44, UR42, 0xc ;  /* 0x0000002a2c097291 */ /* 0x000fe2000f8e60ff */
[----:B------:R-:W-:Y:S01]  /*6300*/  R2UR UR11, R63 ;  /* 0x000000003f0b72ca */ /* 0x000fe200000e0000 */
[----:B------:R-:W-:Y:S01]  /*6310*/  UIADD3 UR12, UP0, UPT, UR48, 0x680, URZ ;  /* 0x00000680300c7890 */ /* 0x000fe2000ff1e0ff */
[----:B------:R-:W-:Y:S01]  /*6320*/  R2UR UR10, R69 ;  /* 0x00000000450a72ca */ /* 0x000fe200000e0000 */
[----:B------:R-:W-:Y:S02]  /*6330*/  UIADD3 UR4, UPT, UPT, UR9, 0x200, URZ ;  /* 0x0000020009047890 */ /* 0x000fe4000fffe0ff */
[----:B------:R-:W-:Y:S01]  /*6340*/  UIADD3.X UR13, UPT, UPT, URZ, UR49, URZ, UP0, !UPT ;  /* 0x00000031ff0d7290 */ /* 0x000fe200087fe4ff */
[----:B------:R-:W-:Y:S07]  /*6350*/  UMOV UR7, UR36 ;  /* 0x0000002400077c82 */ /* 0x000fee0008000000 */
[----:B------:R-:W-:Y:S02]  /*6360*/  USHF.L.U32 UR5, UR11, 0x5, URZ ;  /* 0x000000050b057899 */ /* 0x000fe400080006ff */
[----:B------:R-:W-:Y:S09]  /*6370*/  USHF.L.U32 UR6, UR10, 0x6, URZ ;  /* 0x000000060a067899 */ /* 0x000ff200080006ff */
[----:B------:R2:W-:Y:S02]  /*6380*/  UTMASTG.3D [UR4], [UR12] ;  /* 0x000000040c0073b5 */ /* 0x0005e40008010000 */
[----:B--2---:R0:W-:Y:S02]  /*6390*/  UTMACMDFLUSH ;  /* 0x00000000000079b7 */ /* 0x0041e40000000000 */
.L_x_99:
[----:B------:R-:W-:Y:S05]  /*63a0*/  BSYNC.RECONVERGENT B0 ;  /* 0x0000000000007941 */ /* 0x000fea0003800200 */
.L_x_98:
[----:B------:R-:W-:Y:S04]  /*63b0*/  BSSY.RECONVERGENT B0, `(.L_x_100) ;  /* 0x0000003000007945 */ /* 0x000fe80003800200 */
[----:B------:R-:W-:Y:S05]  /*63c0*/  @P0 BRA `(.L_x_101) ;  /* 0x0000000000040947 */ /* 0x000fea0003800000 */
[----:B------:R-:W-:Y:S04]  /*63d0*/  DEPBAR.LE SB0, 0x0 ;  /* 0x000080000000791a */ /* 0x000fe80000000000 */
.L_x_101:
[----:B------:R-:W-:Y:S05]  /*63e0*/  BSYNC.RECONVERGENT B0 ;  /* 0x0000000000007941 */ /* 0x000fea0003800200 */
.L_x_100:
[----:B------:R-:W-:Y:S01]  /*63f0*/  BAR.SYNC.DEFER_BLOCKING 0x1, 0x80 ;  /* 0x0042000000007b1d */ /* 0x000fe20000010000 */
[----:B------:R-:W-:Y:S01]  /*6400*/  UIADD3 UR43, UPT, UPT, UR43, 0x1, URZ ;  /* 0x000000012b2b7890 */ /* 0x000fe2000fffe0ff */
[----:B------:R-:W-:Y:S03]  /*6410*/  IADD3 R0, PT, PT, R30, 0x1, RZ ;  /* 0x000000011e007810 */ /* 0x000fe60007ffe0ff */
[----:B------:R-:W-:Y:S09]  /*6420*/  UISETP.NE.AND UP0, UPT, UR43, URZ, UPT ;  /* 0x000000ff2b00728c */ /* 0x000ff2000bf05270 */
[----:B------:R-:W-:Y:S05]  /*6430*/  BRA.U !UP0, `(.L_x_102) ;  /* 0x0000000108287547 */ /* 0x000fea000b800000 */
[----:B------:R-:W-:Y:S01]  /*6440*/  ISETP.NE.AND P0, PT, R89, RZ, PT ;  /* 0x000000ff5900720c */ /* 0x000fe20003f05270 */
[----:B------:R-:W-:Y:S11]  /*6450*/  IMAD.U32 R2, RZ, RZ, UR37 ;  /* 0x00000025ff027e24 */ /* 0x000ff6000f8e00ff */
[----:B------:R-:W-:Y:S01]  /*6460*/  @!UPT UIADD3 URZ, UPT, UPT, URZ, URZ, URZ ;  /* 0x000000fffffff290 */ /* 0x000fe2000fffe0ff */
[C---:B------:R-:W-:Y:S01]  /*6470*/  @P0 LEA R3, R81.reuse, UR42, 0x3 ;  /* 0x0000002a51030c11 */ /* 0x040fe2000f8e18ff */
[----:B------:R-:W-:Y:S04]  /*6480*/  VIADD R81, R81, 0x1 ;  /* 0x0000000151517836 */ /* 0x000fe80000000000 */
[----:B------:R-:W-:Y:S05]  /*6490*/  @P0 VIADD R3, R3, 0xa0 ;  /* 0x000000a003030836 */ /* 0x000fea0000000000 */
[----:B------:R-:W-:Y:S04]  /*64a0*/  @P0 PRMT R2, R2, 0x654, R3 ;  /* 0x0000065402020816 */ /* 0x000fe80000000003 */
[----:B------:R2:W-:Y:S01]  /*64b0*/  @P0 SYNCS.ARRIVE.TRANS64.RED.A1T0 RZ, [R2+URZ], RZ ;  /* 0x000000ff02ff09a7 */ /* 0x0005e200081004ff */
[C---:B------:R-:W-:Y:S04]  /*64c0*/  ISETP.NE.AND P0, PT, R81.reuse, 0x2, PT ;  /* 0x000000025100780c */ /* 0x040fe80003f05270 */
[----:B------:R-:W-:Y:S09]  /*64d0*/  SEL R81, R81, RZ, P0 ;  /* 0x000000ff51517207 */ /* 0x000ff20000000000 */
.L_x_102:
[----:B------:R-:W-:Y:S01]  /*64e0*/  ISETP.NE.AND P2, PT, R87, RZ, PT ;  /* 0x000000ff5700720c */ /* 0x000fe20003f45270 */
[----:B------:R-:W-:Y:S01]  /*64f0*/  UISETP.NE.AND UP0, UPT, UR8, 0x2, UPT ;  /* 0x000000020800788c */ /* 0x000fe2000bf05270 */
[----:B------:R-:W-:Y:S01]  /*6500*/  ISETP.NE.AND P0, PT, R88, 0x2, PT ;  /* 0x000000025800780c */ /* 0x000fe20003f05270 */
[----:B------:R-:W-:Y:S01]  /*6510*/  IMAD.IADD R63, R29, 0x1, R62 ;  /* 0x000000011d3f7824 */ /* 0x000fe200078e023e */
[----:B------:R-:W-:Y:S01]  /*6520*/  ISETP.NE.AND P1, PT, R0, 0x4, PT ;  /* 0x000000040000780c */ /* 0x000fe20003f25270 */
[----:B------:R-:W-:Y:S01]  /*6530*/  USEL UR4, URZ, 0x1, UP0 ;  /* 0x00000001ff047887 */ /* 0x000fe20008000000 */
[----:B------:R-:W-:Y:S01]  /*6540*/  SEL R3, RZ, 0x1, P0 ;  /* 0x00000001ff037807 */ /* 0x000fe20000000000 */
[----:B------:R-:W-:Y:S01]  /*6550*/  USEL UR44, UR8, URZ, UP0 ;  /* 0x000000ff082c7287 */ /* 0x000fe20008000000 */
[----:B--2---:R-:W-:Y:S01]  /*6560*/  SEL R2, RZ, 0x1, P1 ;  /* 0x00000001ff027807 */ /* 0x004fe20000800000 */
[----:B------:R-:W-:Y:S01]  /*6570*/  IMAD.IADD R69, R31, 0x1, R68 ;  /* 0x000000011f457824 */ /* 0x000fe200078e0244 */
[----:B------:R-:W-:Y:S02]  /*6580*/  LOP3.LUT R82, R82, R3, RZ, 0x3c, !PT ;  /* 0x0000000352527212 */ /* 0x000fe400078e3cff */
[----:B------:R-:W-:Y:S02]  /*6590*/  LOP3.LUT R84, R84, UR4, RZ, 0x3c, !PT ;  /* 0x0000000454547c12 */ /* 0x000fe4000f8e3cff */
[----:B------:R-:W-:Y:S02]  /*65a0*/  @P2 R2UR UR36, R80 ;  /* 0x00000000502422ca */ /* 0x000fe400000e0000 */
[----:B------:R-:W-:Y:S02]  /*65b0*/  LOP3.LUT R83, R83, R2, RZ, 0x3c, !PT ;  /* 0x0000000253537212 */ /* 0x000fe400078e3cff */
[----:B------:R-:W-:Y:S02]  /*65c0*/  SEL R88, R88, RZ, P0 ;  /* 0x000000ff58587207 */ /* 0x000fe40000000000 */
[----:B------:R-:W-:Y:S01]  /*65d0*/  SEL R30, R0, RZ, P1 ;  /* 0x000000ff001e7207 */ /* 0x000fe20000800000 */
[----:B------:R-:W-:Y:S08]  /*65e0*/  @P2 BRA `(.L_x_103) ;  /* 0xffffffe800682947 */ /* 0x000ff0000383ffff */
[----:B------:R-:W-:-:S09]  /*65f0*/  UISETP.NE.AND UP0, UPT, UR46, URZ, UPT ;  /* 0x000000ff2e00728c */ /* 0x000fd2000bf05270 */
[----:B------:R-:W-:Y:S05]  /*6600*/  BRA.U !UP0, `(.L_x_104) ;  /* 0x0000000108487547 */ /* 0x000fea000b800000 */
[----:B------:R-:W2:Y:S02]  /*6610*/  LDCU.64 UR4, c[0x0][0x890] ;  /* 0x00011200ff0477ac */ /* 0x000ea40008000a00 */
[----:B--2---:R-:W-:-:S04]  /*6620*/  UISETP.NE.U32.AND UP0, UPT, UR4, URZ, UPT ;  /* 0x000000ff0400728c */ /* 0x004fc8000bf05070 */
[----:B------:R-:W-:-:S09]  /*6630*/  UISETP.NE.AND.EX UP0, UPT, UR5, URZ, UPT, UP0 ;  /* 0x000000ff0500728c */ /* 0x000fd2000bf05300 */
[----:B------:R-:W-:Y:S05]  /*6640*/  BRA.U UP0, `(.L_x_105) ;  /* 0x00000001000c7547 */ /* 0x000fea000b800000 */
[----:B------:R-:W-:-:S13]  /*6650*/  FSETP.NEU.AND P0, PT, R35, RZ, PT ;  /* 0x000000ff2300720b */ /* 0x000fda0003f0d000 */
[----:B------:R-:W-:Y:S05]  /*6660*/  @!P0 EXIT ;  /* 0x000000000000894d */ /* 0x000fea0003800000 */
[----:B------:R-:W-:Y:S05]  /*6670*/  BRA `(.L_x_104) ;  /* 0x00000000002c7947 */ /* 0x000fea0003800000 */
.L_x_105:
[----:B------:R-:W-:Y:S01]  /*6680*/  LOP3.LUT P0, RZ, R70, 0xff, RZ, 0xc0, !PT ;  /* 0x000000ff46ff7812 */ /* 0x000fe2000780c0ff */
[----:B------:R-:W-:-:S12]  /*6690*/  BSSY.RECONVERGENT B0, `(.L_x_104) ;  /* 0x0000009000007945 */ /* 0x000fd80003800200 */
[----:B------:R-:W-:Y:S05]  /*66a0*/  @P0 BRA `(.L_x_106) ;  /* 0x0000000000140947 */ /* 0x000fea0003800000 */
[----:B------:R-:W2:Y:S02]  /*66b0*/  LDCU.64 UR4, c[0x0][0x888] ;  /* 0x00011100ff0477ac */ /* 0x000ea40008000a00 */
[----:B--2---:R-:W-:-:S04]  /*66c0*/  ISETP.NE.U32.AND P0, PT, RZ, UR4, PT ;  /* 0x00000004ff007c0c */ /* 0x004fc8000bf05070 */
[----:B------:R-:W-:-:S13]  /*66d0*/  ISETP.NE.AND.EX P0, PT, RZ, UR5, PT, P0 ;  /* 0x00000005ff007c0c */ /* 0x000fda000bf05300 */
[----:B------:R-:W-:Y:S05]  /*66e0*/  @!P0 EXIT ;  /* 0x000000000000894d */ /* 0x000fea0003800000 */
[----:B------:R-:W-:Y:S05]  /*66f0*/  BRA `(.L_x_107) ;  /* 0x0000000000087947 */ /* 0x000fea0003800000 */
.L_x_106:
[----:B------:R-:W-:-:S13]  /*6700*/  FSETP.NEU.AND P0, PT, R35, RZ, PT ;  /* 0x000000ff2300720b */ /* 0x000fda0003f0d000 */
[----:B------:R-:W-:Y:S05]  /*6710*/  @!P0 EXIT ;  /* 0x000000000000894d */ /* 0x000fea0003800000 */
.L_x_107:
[----:B------:R-:W-:Y:S05]  /*6720*/  BSYNC.RECONVERGENT B0 ;  /* 0x0000000000007941 */ /* 0x000fea0003800200 */
.L_x_104:
[----:B------:R-:W-:-:S04]  /*6730*/  DEPBAR.LE SB0, 0x0 ;  /* 0x000080000000791a */ /* 0x000fc80000000000 */
[----:B------:R-:W-:Y:S05]  /*6740*/  EXIT ;  /* 0x000000000000794d */ /* 0x000fea0003800000 */
.L_x_20:
[----:B--2---:R2:W1:Y:S02]  /*6750*/  SYNCS.PHASECHK.TRANS64.TRYWAIT P0, [R3+URZ+0x130], R2 ;  /* 0x00013002030075a7 */ /* 0x00446400080011ff */
[----:B-1----:R-:W-:Y:S05]  /*6760*/  @!P0 NANOSLEEP.SYNCS 0x989680 ;  /* 0x009896800000895d */ /* 0x002fea0003900000 */
[----:B------:R-:W1:Y:S02]  /*6770*/  @!P0 SYNCS.PHASECHK.TRANS64 P0, [R3+URZ+0x130], R2 ;  /* 0x00013002030085a7 */ /* 0x000e6400080010ff */
[----:B-1----:R-:W-:Y:S05]  /*6780*/  @!P0 BRA `(.L_x_20) ;  /* 0xfffffffc00f08947 */ /* 0x002fea000383ffff */
[----:B------:R-:W-:Y:S05]  /*6790*/  BRA `(.L_x_108) ;  /* 0xffffffac00b87947 */ /* 0x000fea000383ffff */
.L_x_23:
[----:B-1----:R-:W-:-:S07]  /*67a0*/  MOV R2, UR33 ;  /* 0x0000002100027c02 */ /* 0x002fce0008000f00 */
.L_x_109:
[----:B-1----:R1:W2:Y:S02]  /*67b0*/  SYNCS.PHASECHK.TRANS64.TRYWAIT P0, [R2+URZ+0x48], R5 ;  /* 0x00004805020075a7 */ /* 0x0022a400080011ff */
[----:B--2---:R-:W-:Y:S05]  /*67c0*/  @!P0 NANOSLEEP.SYNCS 0x989680 ;  /* 0x009896800000895d */ /* 0x004fea0003900000 */
[----:B------:R-:W2:Y:S02]  /*67d0*/  @!P0 SYNCS.PHASECHK.TRANS64 P0, [R2+URZ+0x48], R5 ;  /* 0x00004805020085a7 */ /* 0x000ea400080010ff */
[----:B--2---:R-:W-:Y:S05]  /*67e0*/  @!P0 BRA `(.L_x_109) ;  /* 0xfffffffc00f08947 */ /* 0x004fea000383ffff */
[----:B------:R-:W-:Y:S05]  /*67f0*/  BRA `(.L_x_22) ;  /* 0xffffffb000087947 */ /* 0x000fea000383ffff */
.L_x_29:
[----:B-1----:R-:W-:-:S07]  /*6800*/  MOV R2, UR33 ;  /* 0x0000002100027c02 */ /* 0x002fce0008000f00 */
.L_x_110:
[----:B-1----:R1:W2:Y:S02]  /*6810*/  SYNCS.PHASECHK.TRANS64.TRYWAIT P0, [R2+URZ+0x48], R5 ;  /* 0x00004805020075a7 */ /* 0x0022a400080011ff */
[----:B--2---:R-:W-:Y:S05]  /*6820*/  @!P0 NANOSLEEP.SYNCS 0x989680 ;  /* 0x009896800000895d */ /* 0x004fea0003900000 */
[----:B------:R-:W2:Y:S02]  /*6830*/  @!P0 SYNCS.PHASECHK.TRANS64 P0, [R2+URZ+0x48], R5 ;  /* 0x00004805020085a7 */ /* 0x000ea400080010ff */
[----:B--2---:R-:W-:Y:S05]  /*6840*/  @!P0 BRA `(.L_x_110) ;  /* 0xfffffffc00f08947 */ /* 0x004fea000383ffff */
[----:B------:R-:W-:Y:S05]  /*6850*/  BRA `(.L_x_28) ;  /* 0xffffffb000e07947 */ /* 0x000fea000383ffff */
.L_x_33:
[----:B-1----:R1:W2:Y:S02]  /*6860*/  SYNCS.PHASECHK.TRANS64.TRYWAIT P0, [R2+URZ+0xc0], R3 ;  /* 0x0000c003020075a7 */ /* 0x0022a400080011ff */
[----:B--2---:R-:W-:Y:S05]  /*6870*/  @!P0 NANOSLEEP.SYNCS 0x989680 ;  /* 0x009896800000895d */ /* 0x004fea0003900000 */
[----:B------:R-:W2:Y:S02]  /*6880*/  @!P0 SYNCS.PHASECHK.TRANS64 P0, [R2+URZ+0xc0], R3 ;  /* 0x0000c003020085a7 */ /* 0x000ea400080010ff */
[----:B--2---:R-:W-:Y:S05]  /*6890*/  @!P0 BRA `(.L_x_33) ;  /* 0xfffffffc00f08947 */ /* 0x004fea000383ffff */
[----:B------:R-:W-:Y:S05]  /*68a0*/  BRA `(.L_x_111) ;  /* 0xffffffb400987947 */ /* 0x000fea000383ffff */
.L_x_37:
[----:B----4-:R-:W-:-:S07]  /*68b0*/  MOV R0, UR5 ;  /* 0x0000000500007c02 */ /* 0x010fce0008000f00 */
.L_x_112:
[----:B-1----:R1:W2:Y:S02]  /*68c0*/  SYNCS.PHASECHK.TRANS64.TRYWAIT P0, [R0+URZ], R3 ;  /* 0x00000003000075a7 */ /* 0x0022a400080011ff */
[----:B--2---:R-:W-:Y:S05]  /*68d0*/  @!P0 NANOSLEEP.SYNCS 0x989680 ;  /* 0x009896800000895d */ /* 0x004fea0003900000 */
[----:B------:R-:W2:Y:S02]  /*68e0*/  @!P0 SYNCS.PHASECHK.TRANS64 P0, [R0+URZ], R3 ;  /* 0x00000003000085a7 */ /* 0x000ea400080010ff */
[----:B--2---:R-:W-:Y:S05]  /*68f0*/  @!P0 BRA `(.L_x_112) ;  /* 0xfffffffc00f08947 */ /* 0x004fea000383ffff */
[----:B------:R-:W-:Y:S05]  /*6900*/  BRA `(.L_x_113) ;  /* 0xffffffbc00087947 */ /* 0x000fea000383ffff */
.L_x_38:
[----:B----4-:R-:W-:-:S07]  /*6910*/  MOV R0, UR5 ;  /* 0x0000000500007c02 */ /* 0x010fce0008000f00 */
.L_x_114:
[----:B-1----:R1:W2:Y:S02]  /*6920*/  SYNCS.PHASECHK.TRANS64.TRYWAIT P0, [R0+URZ], R3 ;  /* 0x00000003000075a7 */ /* 0x0022a400080011ff */
[----:B--2---:R-:W-:Y:S05]  /*6930*/  @!P0 NANOSLEEP.SYNCS 0x989680 ;  /* 0x009896800000895d */ /* 0x004fea0003900000 */
[----:B------:R-:W2:Y:S02]  /*6940*/  @!P0 SYNCS.PHASECHK.TRANS64 P0, [R0+URZ], R3 ;  /* 0x00000003000085a7 */ /* 0x000ea400080010ff */
[----:B--2---:R-:W-:Y:S05]  /*6950*/  @!P0 BRA `(.L_x_114) ;  /* 0xfffffffc00f08947 */ /* 0x004fea000383ffff */
[----:B------:R-:W-:Y:S05]  /*6960*/  BRA `(.L_x_115) ;  /* 0xffffffbc00147947 */ /* 0x000fea000383ffff */
.L_x_39:
[----:B----4-:R-:W-:-:S07]  /*6970*/  MOV R0, UR5 ;  /* 0x0000000500007c02 */ /* 0x010fce0008000f00 */
.L_x_116:
[----:B-1----:R1:W2:Y:S02]  /*6980*/  SYNCS.PHASECHK.TRANS64.TRYWAIT P0, [R0+URZ], R3 ;  /* 0x00000003000075a7 */ /* 0x0022a400080011ff */
[----:B--2---:R-:W-:Y:S05]  /*6990*/  @!P0 NANOSLEEP.SYNCS 0x989680 ;  /* 0x009896800000895d */ /* 0x004fea0003900000 */
[----:B------:R-:W2:Y:S02]  /*69a0*/  @!P0 SYNCS.PHASECHK.TRANS64 P0, [R0+URZ], R3 ;  /* 0x00000003000085a7 */ /* 0x000ea400080010ff */
[----:B--2---:R-:W-:Y:S05]  /*69b0*/  @!P0 BRA `(.L_x_116) ;  /* 0xfffffffc00f08947 */ /* 0x004fea000383ffff */
[----:B------:R-:W-:Y:S05]  /*69c0*/  BRA `(.L_x_117) ;  /* 0xffffffbc00207947 */ /* 0x000fea000383ffff */
.L_x_40:
[----:B----4-:R-:W-:-:S07]  /*69d0*/  MOV R0, UR5 ;  /* 0x0000000500007c02 */ /* 0x010fce0008000f00 */
.L_x_118:
[----:B-1----:R1:W2:Y:S02]  /*69e0*/  SYNCS.PHASECHK.TRANS64.TRYWAIT P0, [R0+URZ], R3 ;  /* 0x00000003000075a7 */ /* 0x0022a400080011ff */
[----:B--2---:R-:W-:Y:S05]  /*69f0*/  @!P0 NANOSLEEP.SYNCS 0x989680 ;  /* 0x009896800000895d */ /* 0x004fea0003900000 */
[----:B------:R-:W2:Y:S02]  /*6a00*/  @!P0 SYNCS.PHASECHK.TRANS64 P0, [R0+URZ], R3 ;  /* 0x00000003000085a7 */ /* 0x000ea400080010ff */
[----:B--2---:R-:W-:Y:S05]  /*6a10*/  @!P0 BRA `(.L_x_118) ;  /* 0xfffffffc00f08947 */ /* 0x004fea000383ffff */
[----:B------:R-:W-:Y:S05]  /*6a20*/  BRA `(.L_x_119) ;  /* 0xffffffbc002c7947 */ /* 0x000fea000383ffff */
.L_x_41:
[----:B----4-:R-:W-:-:S07]  /*6a30*/  MOV R0, UR5 ;  /* 0x0000000500007c02 */ /* 0x010fce0008000f00 */
.L_x_120:
[----:B-1----:R1:W2:Y:S02]  /*6a40*/  SYNCS.PHASECHK.TRANS64.TRYWAIT P0, [R0+URZ], R3 ;  /* 0x00000003000075a7 */ /* 0x0022a400080011ff */
[----:B--2---:R-:W-:Y:S05]  /*6a50*/  @!P0 NANOSLEEP.SYNCS 0x989680 ;  /* 0x009896800000895d */ /* 0x004fea0003900000 */
[----:B------:R-:W2:Y:S02]  /*6a60*/  @!P0 SYNCS.PHASECHK.TRANS64 P0, [R0+URZ], R3 ;  /* 0x00000003000085a7 */ /* 0x000ea400080010ff */
[----:B--2---:R-:W-:Y:S05]  /*6a70*/  @!P0 BRA `(.L_x_120) ;  /* 0xfffffffc00f08947 */ /* 0x004fea000383ffff */
[----:B------:R-:W-:Y:S05]  /*6a80*/  BRA `(.L_x_121) ;  /* 0xffffffbc00387947 */ /* 0x000fea000383ffff */
.L_x_42:
[----:B----4-:R-:W-:-:S07]  /*6a90*/  MOV R0, UR5 ;  /* 0x0000000500007c02 */ /* 0x010fce0008000f00 */
.L_x_122:
[----:B-1----:R1:W2:Y:S02]  /*6aa0*/  SYNCS.PHASECHK.TRANS64.TRYWAIT P0, [R0+URZ], R3 ;  /* 0x00000003000075a7 */ /* 0x0022a400080011ff */
[----:B--2---:R-:W-:Y:S05]  /*6ab0*/  @!P0 NANOSLEEP.SYNCS 0x989680 ;  /* 0x009896800000895d */ /* 0x004fea0003900000 */
[----:B------:R-:W2:Y:S02]  /*6ac0*/  @!P0 SYNCS.PHASECHK.TRANS64 P0, [R0+URZ], R3 ;  /* 0x00000003000085a7 */ /* 0x000ea400080010ff */
[----:B--2---:R-:W-:Y:S05]  /*6ad0*/  @!P0 BRA `(.L_x_122) ;  /* 0xfffffffc00f08947 */ /* 0x004fea000383ffff */
[----:B------:R-:W-:Y:S05]  /*6ae0*/  BRA `(.L_x_123) ;  /* 0xffffffbc00447947 */ /* 0x000fea000383ffff */
.L_x_43:
[----:B----4-:R-:W-:-:S07]  /*6af0*/  MOV R0, UR5 ;  /* 0x0000000500007c02 */ /* 0x010fce0008000f00 */
.L_x_124:
[----:B-1----:R1:W2:Y:S02]  /*6b00*/  SYNCS.PHASECHK.TRANS64.TRYWAIT P0, [R0+URZ], R3 ;  /* 0x00000003000075a7 */ /* 0x0022a400080011ff */
[----:B--2---:R-:W-:Y:S05]  /*6b10*/  @!P0 NANOSLEEP.SYNCS 0x989680 ;  /* 0x009896800000895d */ /* 0x004fea0003900000 */
[----:B------:R-:W2:Y:S02]  /*6b20*/  @!P0 SYNCS.PHASECHK.TRANS64 P0, [R0+URZ], R3 ;  /* 0x00000003000085a7 */ /* 0x000ea400080010ff */
[----:B--2---:R-:W-:Y:S05]  /*6b30*/  @!P0 BRA `(.L_x_124) ;  /* 0xfffffffc00f08947 */ /* 0x004fea000383ffff */
[----:B------:R-:W-:Y:S05]  /*6b40*/  BRA `(.L_x_125) ;  /* 0xffffffbc00507947 */ /* 0x000fea000383ffff */
.L_x_44:
[----:B----4-:R-:W-:-:S07]  /*6b50*/  MOV R0, UR5 ;  /* 0x0000000500007c02 */ /* 0x010fce0008000f00 */
.L_x_126:
[----:B-1----:R1:W2:Y:S02]  /*6b60*/  SYNCS.PHASECHK.TRANS64.TRYWAIT P0, [R0+URZ], R3 ;  /* 0x00000003000075a7 */ /* 0x0022a400080011ff */
[----:B--2---:R-:W-:Y:S05]  /*6b70*/  @!P0 NANOSLEEP.SYNCS 0x989680 ;  /* 0x009896800000895d */ /* 0x004fea0003900000 */
[----:B------:R-:W2:Y:S02]  /*6b80*/  @!P0 SYNCS.PHASECHK.TRANS64 P0, [R0+URZ], R3 ;  /* 0x00000003000085a7 */ /* 0x000ea400080010ff */
[----:B--2---:R-:W-:Y:S05]  /*6b90*/  @!P0 BRA `(.L_x_126) ;  /* 0xfffffffc00f08947 */ /* 0x004fea000383ffff */
[----:B------:R-:W-:Y:S05]  /*6ba0*/  BRA `(.L_x_127) ;  /* 0xffffffbc005c7947 */ /* 0x000fea000383ffff */
.L_x_47:
[----:B-1----:R1:W2:Y:S02]  /*6bb0*/  SYNCS.PHASECHK.TRANS64.TRYWAIT P0, [R0+URZ+0x120], R5 ;  /* 0x00012005000075a7 */ /* 0x0022a400080011ff */
[----:B--2---:R-:W-:Y:S05]  /*6bc0*/  @!P0 NANOSLEEP.SYNCS 0x989680 ;  /* 0x009896800000895d */ /* 0x004fea0003900000 */
[----:B------:R-:W2:Y:S02]  /*6bd0*/  @!P0 SYNCS.PHASECHK.TRANS64 P0, [R0+URZ+0x120], R5 ;  /* 0x00012005000085a7 */ /* 0x000ea400080010ff */
[----:B--2---:R-:W-:Y:S05]  /*6be0*/  @!P0 BRA `(.L_x_47) ;  /* 0xfffffffc00f08947 */ /* 0x004fea000383ffff */
[----:B------:R-:W-:Y:S05]  /*6bf0*/  BRA `(.L_x_128) ;  /* 0xffffffbc00b87947 */ /* 0x000fea000383ffff */
.L_x_48:
[----:B------:R-:W-:-:S07]  /*6c00*/  MOV R0, UR5 ;  /* 0x0000000500007c02 */ /* 0x000fce0008000f00 */
.L_x_129:
[----:B-1----:R1:W2:Y:S02]  /*6c10*/  SYNCS.PHASECHK.TRANS64.TRYWAIT P0, [R0+URZ+0xd0], R5 ;  /* 0x0000d005000075a7 */ /* 0x0022a400080011ff */
[----:B--2---:R-:W-:Y:S05]  /*6c20*/  @!P0 NANOSLEEP.SYNCS 0x989680 ;  /* 0x009896800000895d */ /* 0x004fea0003900000 */
[----:B------:R-:W2:Y:S02]  /*6c30*/  @!P0 SYNCS.PHASECHK.TRANS64 P0, [R0+URZ+0xd0], R5 ;  /* 0x0000d005000085a7 */ /* 0x000ea400080010ff */
[----:B--2---:R-:W-:Y:S05]  /*6c40*/  @!P0 BRA `(.L_x_129) ;  /* 0xfffffffc00f08947 */ /* 0x004fea000383ffff */
[----:B------:R-:W-:Y:S05]  /*6c50*/  BRA `(.L_x_130) ;  /* 0xffffffbc00c87947 */ /* 0x000fea000383ffff */
.L_x_49:
[----:B-1----:R1:W2:Y:S02]  /*6c60*/  SYNCS.PHASECHK.TRANS64.TRYWAIT P1, [R0+URZ+0xc0], R5 ;  /* 0x0000c005000075a7 */ /* 0x0022a400080211ff */
[----:B--2---:R-:W-:Y:S05]  /*6c70*/  @!P1 NANOSLEEP.SYNCS 0x989680 ;  /* 0x009896800000995d */ /* 0x004fea0003900000 */
[----:B------:R-:W2:Y:S02]  /*6c80*/  @!P1 SYNCS.PHASECHK.TRANS64 P1, [R0+URZ+0xc0], R5 ;  /* 0x0000c005000095a7 */ /* 0x000ea400080210ff */
[----:B--2---:R-:W-:Y:S05]  /*6c90*/  @!P1 BRA `(.L_x_49) ;  /* 0xfffffffc00f09947 */ /* 0x004fea000383ffff */
[----:B------:R-:W-:Y:S05]  /*6ca0*/  BRA `(.L_x_131) ;  /* 0xffffffbc00f87947 */ /* 0x000fea000383ffff */
.L_x_52:
[----:B------:R-:W-:-:S07]  /*6cb0*/  MOV R0, UR5 ;  /* 0x0000000500007c02 */ /* 0x000fce0008000f00 */
.L_x_132:
[----:B-1----:R1:W2:Y:S02]  /*6cc0*/  SYNCS.PHASECHK.TRANS64.TRYWAIT P0, [R0+URZ+0xd0], R3 ;  /* 0x0000d003000075a7 */ /* 0x0022a400080011ff */
[----:B--2---:R-:W-:Y:S05]  /*6cd0*/  @!P0 NANOSLEEP.SYNCS 0x989680 ;  /* 0x009896800000895d */ /* 0x004fea0003900000 */
[----:B------:R-:W2:Y:S02]  /*6ce0*/  @!P0 SYNCS.PHASECHK.TRANS64 P0, [R0+URZ+0xd0], R3 ;  /* 0x0000d003000085a7 */ /* 0x000ea400080010ff */
[----:B--2---:R-:W-:Y:S05]  /*6cf0*/  @!P0 BRA `(.L_x_132) ;  /* 0xfffffffc00f08947 */ /* 0x004fea000383ffff */
[----:B------:R-:W-:Y:S05]  /*6d00*/  BRA `(.L_x_51) ;  /* 0xffffffc0004c7947 */ /* 0x000fea000383ffff */
.L_x_59:
[----:B-1----:R1:W2:Y:S02]  /*6d10*/  SYNCS.PHASECHK.TRANS64.TRYWAIT P1, [R0+URZ+0xc0], R5 ;  /* 0x0000c005000075a7 */ /* 0x0022a400080211ff */
[----:B--2---:R-:W-:Y:S05]  /*6d20*/  @!P1 NANOSLEEP.SYNCS 0x989680 ;  /* 0x009896800000995d */ /* 0x004fea0003900000 */
[----:B------:R-:W2:Y:S02]  /*6d30*/  @!P1 SYNCS.PHASECHK.TRANS64 P1, [R0+URZ+0xc0], R5 ;  /* 0x0000c005000095a7 */ /* 0x000ea400080210ff */
[----:B--2---:R-:W-:Y:S05]  /*6d40*/  @!P1 BRA `(.L_x_59) ;  /* 0xfffffffc00f09947 */ /* 0x004fea000383ffff */
[----:B------:R-:W-:Y:S05]  /*6d50*/  BRA `(.L_x_133) ;  /* 0xffffffc400dc7947 */ /* 0x000fea000383ffff */
.L_x_60:
[----:B------:R-:W-:-:S07]  /*6d60*/  MOV R3, UR6 ;  /* 0x0000000600037c02 */ /* 0x000fce0008000f00 */
.L_x_134:
[----:B-1----:R1:W2:Y:S02]  /*6d70*/  SYNCS.PHASECHK.TRANS64.TRYWAIT P0, [R3+URZ+0x100], R0 ;  /* 0x00010000030075a7 */ /* 0x0022a400080011ff */
[----:B--2---:R-:W-:Y:S05]  /*6d80*/  @!P0 NANOSLEEP.SYNCS 0x989680 ;  /* 0x009896800000895d */ /* 0x004fea0003900000 */
[----:B------:R-:W2:Y:S02]  /*6d90*/  @!P0 SYNCS.PHASECHK.TRANS64 P0, [R3+URZ+0x100], R0 ;  /* 0x00010000030085a7 */ /* 0x000ea400080010ff */
[----:B--2---:R-:W-:Y:S05]  /*6da0*/  @!P0 BRA `(.L_x_134) ;  /* 0xfffffffc00f08947 */ /* 0x004fea000383ffff */
[----:B------:R-:W-:Y:S05]  /*6db0*/  BRA `(.L_x_135) ;  /* 0xffffffc8002c7947 */ /* 0x000fea000383ffff */
.L_x_63:
[----:B------:R-:W-:Y:S07]  /*6dc0*/  MOV R0, UR11 ;  /* 0x0000000b00007c02 */ /* 0x000fee0008000f00 */
.L_x_136:
[----:B-1----:R1:W2:Y:S02]  /*6dd0*/  SYNCS.PHASECHK.TRANS64.TRYWAIT P0, [R0+URZ], R3 ;  /* 0x00000003000075a7 */ /* 0x0022a400080011ff */
[----:B--2---:R-:W-:Y:S05]  /*6de0*/  @!P0 NANOSLEEP.SYNCS 0x989680 ;  /* 0x009896800000895d */ /* 0x004fea0003900000 */
[----:B------:R-:W2:Y:S02]  /*6df0*/  @!P0 SYNCS.PHASECHK.TRANS64 P0, [R0+URZ], R3 ;  /* 0x00000003000085a7 */ /* 0x000ea400080010ff */
[----:B--2---:R-:W-:Y:S05]  /*6e00*/  @!P0 BRA `(.L_x_136) ;  /* 0xfffffffc00f08947 */ /* 0x004fea000383ffff */
[----:B------:R-:W-:Y:S05]  /*6e10*/  BRA `(.L_x_62) ;  /* 0xffffffc800487947 */ /* 0x000fea000383ffff */
.L_x_66:
[----:B------:R-:W-:-:S07]  /*6e20*/  MOV R0, UR6 ;  /* 0x0000000600007c02 */ /* 0x000fce0008000f00 */
.L_x_137:
[----:B--2---:R2:W4:Y:S02]  /*6e30*/  SYNCS.PHASECHK.TRANS64.TRYWAIT P0, [R0+URZ], R3 ;  /* 0x00000003000075a7 */ /* 0x00452400080011ff */
[----:B----4-:R-:W-:Y:S05]  /*6e40*/  @!P0 NANOSLEEP.SYNCS 0x989680 ;  /* 0x009896800000895d */ /* 0x010fea0003900000 */
[----:B------:R-:W4:Y:S02]  /*6e50*/  @!P0 SYNCS.PHASECHK.TRANS64 P0, [R0+URZ], R3 ;  /* 0x00000003000085a7 */ /* 0x000f2400080010ff */
[----:B----4-:R-:W-:Y:S05]  /*6e60*/  @!P0 BRA `(.L_x_137) ;  /* 0xfffffffc00f08947 */ /* 0x010fea000383ffff */
[----:B------:R-:W-:Y:S05]  /*6e70*/  BRA `(.L_x_138) ;  /* 0xffffffcc00747947 */ /* 0x000fea000383ffff */
.L_x_67:
[----:B------:R-:W-:-:S07]  /*6e80*/  MOV R0, UR6 ;  /* 0x0000000600007c02 */ /* 0x000fce0008000f00 */
.L_x_139:
[----:B-1----:R1:W2:Y:S02]  /*6e90*/  SYNCS.PHASECHK.TRANS64.TRYWAIT P0, [R0+URZ], R3 ;  /* 0x00000003000075a7 */ /* 0x0022a400080011ff */
[----:B--2---:R-:W-:Y:S05]  /*6ea0*/  @!P0 NANOSLEEP.SYNCS 0x989680 ;  /* 0x009896800000895d */ /* 0x004fea0003900000 */
[----:B------:R-:W2:Y:S02]  /*6eb0*/  @!P0 SYNCS.PHASECHK.TRANS64 P0, [R0+URZ], R3 ;  /* 0x00000003000085a7 */ /* 0x000ea400080010ff */
[----:B--2---:R-:W-:Y:S05]  /*6ec0*/  @!P0 BRA `(.L_x_139) ;  /* 0xfffffffc00f08947 */ /* 0x004fea000383ffff */
[----:B------:R-:W-:Y:S05]  /*6ed0*/  BRA `(.L_x_140) ;  /* 0xffffffcc00807947 */ /* 0x000fea000383ffff */
.L_x_68:
[----:B------:R-:W-:-:S07]  /*6ee0*/  MOV R0, UR6 ;  /* 0x0000000600007c02 */ /* 0x000fce0008000f00 */
.L_x_141:
[----:B-1----:R1:W2:Y:S02]  /*6ef0*/  SYNCS.PHASECHK.TRANS64.TRYWAIT P0, [R0+URZ], R3 ;  /* 0x00000003000075a7 */ /* 0x0022a400080011ff */
[----:B--2---:R-:W-:Y:S05]  /*6f00*/  @!P0 NANOSLEEP.SYNCS 0x989680 ;  /* 0x009896800000895d */ /* 0x004fea0003900000 */
[----:B------:R-:W2:Y:S02]  /*6f10*/  @!P0 SYNCS.PHASECHK.TRANS64 P0, [R0+URZ], R3 ;  /* 0x00000003000085a7 */ /* 0x000ea400080010ff */
[----:B--2---:R-:W-:Y:S05]  /*6f20*/  @!P0 BRA `(.L_x_141) ;  /* 0xfffffffc00f08947 */ /* 0x004fea000383ffff */
[----:B------:R-:W-:Y:S05]  /*6f30*/  BRA `(.L_x_142) ;  /* 0xffffffcc008c7947 */ /* 0x000fea000383ffff */
.L_x_69:
[----:B------:R-:W-:-:S07]  /*6f40*/  MOV R0, UR7 ;  /* 0x0000000700007c02 */ /* 0x000fce0008000f00 */
.L_x_143:
[----:B-1----:R1:W2:Y:S02]  /*6f50*/  SYNCS.PHASECHK.TRANS64.TRYWAIT P0, [R0+URZ], R3 ;  /* 0x00000003000075a7 */ /* 0x0022a400080011ff */
[----:B--2---:R-:W-:Y:S05]  /*6f60*/  @!P0 NANOSLEEP.SYNCS 0x989680 ;  /* 0x009896800000895d */ /* 0x004fea0003900000 */
[----:B------:R-:W2:Y:S02]  /*6f70*/  @!P0 SYNCS.PHASECHK.TRANS64 P0, [R0+URZ], R3 ;  /* 0x00000003000085a7 */ /* 0x000ea400080010ff */
[----:B--2---:R-:W-:Y:S05]  /*6f80*/  @!P0 BRA `(.L_x_143) ;  /* 0xfffffffc00f08947 */ /* 0x004fea000383ffff */
[----:B------:R-:W-:Y:S05]  /*6f90*/  BRA `(.L_x_144) ;  /* 0xffffffcc00987947 */ /* 0x000fea000383ffff */
.L_x_74:
[----:B--2---:R2:W3:Y:S02]  /*6fa0*/  SYNCS.PHASECHK.TRANS64.TRYWAIT P0, [R0+URZ+0xc0], R3 ;  /* 0x0000c003000075a7 */ /* 0x0044e400080011ff */
[----:B---3--:R-:W-:Y:S05]  /*6fb0*/  @!P0 NANOSLEEP.SYNCS 0x989680 ;  /* 0x009896800000895d */ /* 0x008fea0003900000 */
[----:B------:R-:W3:Y:S02]  /*6fc0*/  @!P0 SYNCS.PHASECHK.TRANS64 P0, [R0+URZ+0xc0], R3 ;  /* 0x0000c003000085a7 */ /* 0x000ee400080010ff */
[----:B---3--:R-:W-:Y:S05]  /*6fd0*/  @!P0 BRA `(.L_x_74) ;  /* 0xfffffffc00f08947 */ /* 0x008fea000383ffff */
[----:B------:R-:W-:Y:S05]  /*6fe0*/  BRA `(.L_x_145) ;  /* 0xffffffd000907947 */ /* 0x000fea000383ffff */
.L_x_77:
[----:B------:R-:W-:Y:S07]  /*6ff0*/  MOV R0, UR7 ;  /* 0x0000000700007c02 */ /* 0x000fee0008000f00 */
.L_x_146:
[----:B--2---:R2:W3:Y:S02]  /*7000*/  SYNCS.PHASECHK.TRANS64.TRYWAIT P0, [R0+URZ+0xb8], R3 ;  /* 0x0000b803000075a7 */ /* 0x0044e400080011ff */
[----:B---3--:R-:W-:Y:S05]  /*7010*/  @!P0 NANOSLEEP.SYNCS 0x989680 ;  /* 0x009896800000895d */ /* 0x008fea0003900000 */
[----:B------:R-:W3:Y:S02]  /*7020*/  @!P0 SYNCS.PHASECHK.TRANS64 P0, [R0+URZ+0xb8], R3 ;  /* 0x0000b803000085a7 */ /* 0x000ee400080010ff */
[----:B---3--:R-:W-:Y:S05]  /*7030*/  @!P0 BRA `(.L_x_146) ;  /* 0xfffffffc00f08947 */ /* 0x008fea000383ffff */
[----:B------:R-:W-:Y:S05]  /*7040*/  BRA `(.L_x_76) ;  /* 0xffffffd400787947 */ /* 0x000fea000383ffff */
.L_x_80:
[----:B------:R-:W-:Y:S07]  /*7050*/  MOV R3, UR13 ;  /* 0x0000000d00037c02 */ /* 0x000fee0008000f00 */
.L_x_147:
[----:B-1----:R1:W2:Y:S02]  /*7060*/  SYNCS.PHASECHK.TRANS64.TRYWAIT P2, [R3+URZ+0xa0], R12 ;  /* 0x0000a00c030075a7 */ /* 0x0022a400080411ff */
[----:B--2---:R-:W-:Y:S05]  /*7070*/  @!P2 NANOSLEEP.SYNCS 0x989680 ;  /* 0x009896800000a95d */ /* 0x004fea0003900000 */
[----:B------:R-:W2:Y:S02]  /*7080*/  @!P2 SYNCS.PHASECHK.TRANS64 P2, [R3+URZ+0xa0], R12 ;  /* 0x0000a00c0300a5a7 */ /* 0x000ea400080410ff */
[----:B--2---:R-:W-:Y:S05]  /*7090*/  @!P2 BRA `(.L_x_147) ;  /* 0xfffffffc00f0a947 */ /* 0x004fea000383ffff */
[----:B------:R-:W-:Y:S05]  /*70a0*/  BRA `(.L_x_148) ;  /* 0xffffffd800147947 */ /* 0x000fea000383ffff */
.L_x_82:
[----:B------:R-:W-:-:S07]  /*70b0*/  MOV R0, UR4 ;  /* 0x0000000400007c02 */ /* 0x000fce0008000f00 */
.L_x_149:
[----:B-1----:R1:W3:Y:S02]  /*70c0*/  SYNCS.PHASECHK.TRANS64.TRYWAIT P0, [R0+URZ], R3 ;  /* 0x00000003000075a7 */ /* 0x0022e400080011ff */
[----:B---3--:R-:W-:Y:S05]  /*70d0*/  @!P0 NANOSLEEP.SYNCS 0x989680 ;  /* 0x009896800000895d */ /* 0x008fea0003900000 */
[----:B------:R-:W3:Y:S02]  /*70e0*/  @!P0 SYNCS.PHASECHK.TRANS64 P0, [R0+URZ], R3 ;  /* 0x00000003000085a7 */ /* 0x000ee400080010ff */
[----:B---3--:R-:W-:Y:S05]  /*70f0*/  @!P0 BRA `(.L_x_149) ;  /* 0xfffffffc00f08947 */ /* 0x008fea000383ffff */
[----:B------:R-:W-:Y:S05]  /*7100*/  BRA `(.L_x_150) ;  /* 0xffffffd800b07947 */ /* 0x000fea000383ffff */
.L_x_84:
[----:B--2---:R2:W4:Y:S02]  /*7110*/  SYNCS.PHASECHK.TRANS64.TRYWAIT P0, [R0+URZ+0xc0], R3 ;  /* 0x0000c003000075a7 */ /* 0x00452400080011ff */
[----:B----4-:R-:W-:Y:S05]  /*7120*/  @!P0 NANOSLEEP.SYNCS 0x989680 ;  /* 0x009896800000895d */ /* 0x010fea0003900000 */
[----:B------:R-:W4:Y:S02]  /*7130*/  @!P0 SYNCS.PHASECHK.TRANS64 P0, [R0+URZ+0xc0], R3 ;  /* 0x0000c003000085a7 */ /* 0x000f2400080010ff */
[----:B----4-:R-:W-:Y:S05]  /*7140*/  @!P0 BRA `(.L_x_84) ;  /* 0xfffffffc00f08947 */ /* 0x010fea000383ffff */
[----:B------:R-:W-:Y:S05]  /*7150*/  BRA `(.L_x_151) ;  /* 0xffffffdc00a07947 */ /* 0x000fea000383ffff */
.L_x_94:
[----:B-1----:R1:W2:Y:S02]  /*7160*/  SYNCS.PHASECHK.TRANS64.TRYWAIT P1, [R0+URZ+0x90], R5 ;  /* 0x00009005000075a7 */ /* 0x0022a400080211ff */
[----:B--2---:R-:W-:Y:S05]  /*7170*/  @!P1 NANOSLEEP.SYNCS 0x989680 ;  /* 0x009896800000995d */ /* 0x004fea0003900000 */
[----:B------:R-:W2:Y:S02]  /*7180*/  @!P1 SYNCS.PHASECHK.TRANS64 P1, [R0+URZ+0x90], R5 ;  /* 0x00009005000095a7 */ /* 0x000ea400080210ff */
[----:B--2---:R-:W-:Y:S05]  /*7190*/  @!P1 BRA `(.L_x_94) ;  /* 0xfffffffc00f09947 */ /* 0x004fea000383ffff */
[----:B------:R-:W-:Y:S05]  /*71a0*/  BRA `(.L_x_93) ;  /* 0xffffffe800807947 */ /* 0x000fea000383ffff */
.L_x_96:
[----:B-1----:R1:W4:Y:S02]  /*71b0*/  SYNCS.PHASECHK.TRANS64.TRYWAIT P1, [R64+URZ+0xe0], R7 ;  /* 0x0000e007400075a7 */ /* 0x00232400080211ff */
[----:B----4-:R-:W-:Y:S05]  /*71c0*/  @!P1 NANOSLEEP.SYNCS 0x989680 ;  /* 0x009896800000995d */ /* 0x010fea0003900000 */
[----:B------:R-:W4:Y:S02]  /*71d0*/  @!P1 SYNCS.PHASECHK.TRANS64 P1, [R64+URZ+0xe0], R7 ;  /* 0x0000e007400095a7 */ /* 0x000f2400080210ff */
[----:B----4-:R-:W-:Y:S05]  /*71e0*/  @!P1 BRA `(.L_x_96) ;  /* 0xfffffffc00f09947 */ /* 0x010fea000383ffff */
[----:B------:R-:W-:Y:S05]  /*71f0*/  BRA `(.L_x_95) ;  /* 0xffffffe800b47947 */ /* 0x000fea000383ffff */
        .weak           $__internal_0_$__cuda_sm10x_tcgen05_guardrail_trap_col_being_dealloced_not_returned_by_alloc
        .type           $__internal_0_$__cuda_sm10x_tcgen05_guardrail_trap_col_being_dealloced_not_returned_by_alloc,@function
        .size           $__internal_0_$__cuda_sm10x_tcgen05_guardrail_trap_col_being_dealloced_not_returned_by_alloc,($__internal_1_$__cuda_sm10x_tcgen05_guardrail_trap_phase_invalid_during_alloc - $__internal_0_$__cuda_sm10x_tcgen05_guardrail_trap_col_being_dealloced_not_returned_by_alloc)
$__internal_0_$__cuda_sm10x_tcgen05_guardrail_trap_col_being_dealloced_not_returned_by_alloc:
[----:B------:R-:W-:Y:S05]  /*7200*/  BPT.TRAP 0x1 ;  /* 0x000000040000795c */ /* 0x000fea0000300000 */
[----:B------:R-:W-:-:S04]  /*7210*/  HFMA2 R3, -RZ, RZ, 0, 0 ;  /* 0x00000000ff037431 */ /* 0x000fc800000001ff */
[----:B------:R-:W-:Y:S05]  /*7220*/  RET.REL.NODEC R2 `(_ZN7cutlass13device_kernelINS_4gemm6kernel13GemmUniversalIN4cute5tupleIJiiiiEEENS1_10collective13CollectiveMmaINS1_35MainloopSm100TmaUmmaWarpSpecializedILi9ELi2ELi4ENS5_IJNS4_1CILi1EEESB_SB_EEEEENS5_IJNSA_ILi64EEENSA_ILi32EEENSA_ILi128EEEEEENS_6half_tENS5_IJlSB_lEEESI_SJ_NS4_8TiledMMAINS4_8MMA_AtomIJNS4_20SM100_MMA_F16BF16_SSISI_SI_fLi64ELi32ELNS4_4UMMA5MajorE0ELSO_0ELNSN_7ScaleInE0ELSP_0EEEEEENS4_6LayoutISC_NS5_IJNSA_ILi0EEEST_ST_EEEEENS5_IJNS4_10UnderscoreESW_SW_EEEEENS4_13SM90_TMA_LOADENS4_14ComposedLayoutINS4_7SwizzleILi3ELi4ELi3EEENS4_18smem_ptr_flag_bitsILi16EEENSS_INS5_IJNSA_ILi8EEESE_EEENS5_IJSE_SB_EEEEEEEvNS4_8identityESZ_S19_vS1A_EENS_8epilogue10collective18CollectiveEpilogueINS1C_23Sm100TmaWarpSpecializedILi2ELi1ELi16ELb1ELb0EEEJSH_NS5_IJNSS_ISE_SB_EENSS_ISF_SB_EEEEESI_SJ_SI_SJ_NS1C_6fusion15FusionCallbacksIS1G_NS1K_17LinearCombinationISI_fSI_fLNS_15FloatRoundStyleE2EEESH_S1J_JEEENS4_5SM1004TMEM4LOAD26SM100_TMEM_LOAD_16dp256b4xESZ_NS10_INS11_ILi2ELi4ELi3EEES14_NSS_INS5_IJS15_SF_EEENS5_IJSF_SB_EEEEEEENS4_17SM75_U32x4_LDSM_NENS4_14SM90_TMA_STOREES1Y_NS4_17SM90_U32x4_STSM_NENS4_39AutoVectorizingCopyWithAssumedAlignmentILi128EEEEEEvvEEEEvNT_6ParamsE) ;  /* 0xffffff8c02747950 */ /* 0x000fea0003c3ffff */
        .weak           $__internal_1_$__cuda_sm10x_tcgen05_guardrail_trap_phase_invalid_during_alloc
        .type           $__internal_1_$__cuda_sm10x_tcgen05_guardrail_trap_phase_invalid_during_alloc,@function
        .size           $__internal_1_$__cuda_sm10x_tcgen05_guardrail_trap_phase_invalid_during_alloc,($__internal_2_$__cuda_sm10x_tcgen05_guardrail_trap_unallocated_columns_being_dealloced - $__internal_1_$__cuda_sm10x_tcgen05_guardrail_trap_phase_invalid_during_alloc)
$__internal_1_$__cuda_sm10x_tcgen05_guardrail_trap_phase_invalid_during_alloc:
[----:B------:R-:W-:Y:S05]  /*7230*/  BPT.TRAP 0x1 ;  /* 0x000000040000795c */ /* 0x000fea0000300000 */
[----:B------:R-:W-:-:S04]  /*7240*/  MOV R3, 0x0 ;  /* 0x0000000000037802 */ /* 0x000fc80000000f00 */
[----:B------:R-:W-:Y:S05]  /*7250*/  RET.REL.NODEC R2 `(_ZN7cutlass13device_kernelINS_4gemm6kernel13GemmUniversalIN4cute5tupleIJiiiiEEENS1_10collective13CollectiveMmaINS1_35MainloopSm100TmaUmmaWarpSpecializedILi9ELi2ELi4ENS5_IJNS4_1CILi1EEESB_SB_EEEEENS5_IJNSA_ILi64EEENSA_ILi32EEENSA_ILi128EEEEEENS_6half_tENS5_IJlSB_lEEESI_SJ_NS4_8TiledMMAINS4_8MMA_AtomIJNS4_20SM100_MMA_F16BF16_SSISI_SI_fLi64ELi32ELNS4_4UMMA5MajorE0ELSO_0ELNSN_7ScaleInE0ELSP_0EEEEEENS4_6LayoutISC_NS5_IJNSA_ILi0EEEST_ST_EEEEENS5_IJNS4_10UnderscoreESW_SW_EEEEENS4_13SM90_TMA_LOADENS4_14ComposedLayoutINS4_7SwizzleILi3ELi4ELi3EEENS4_18smem_ptr_flag_bitsILi16EEENSS_INS5_IJNSA_ILi8EEESE_EEENS5_IJSE_SB_EEEEEEEvNS4_8identityESZ_S19_vS1A_EENS_8epilogue10collective18CollectiveEpilogueINS1C_23Sm100TmaWarpSpecializedILi2ELi1ELi16ELb1ELb0EEEJSH_NS5_IJNSS_ISE_SB_EENSS_ISF_SB_EEEEESI_SJ_SI_SJ_NS1C_6fusion15FusionCallbacksIS1G_NS1K_17LinearCombinationISI_fSI_fLNS_15FloatRoundStyleE2EEESH_S1J_JEEENS4_5SM1004TMEM4LOAD26SM100_TMEM_LOAD_16dp256b4xESZ_NS10_INS11_ILi2ELi4ELi3EEES14_NSS_INS5_IJS15_SF_EEENS5_IJSF_SB_EEEEEEENS4_17SM75_U32x4_LDSM_NENS4_14SM90_TMA_STOREES1Y_NS4_17SM90_U32x4_STSM_NENS4_39AutoVectorizingCopyWithAssumedAlignmentILi128EEEEEEvvEEEEvNT_6ParamsE) ;  /* 0xffffff8c02687950 */ /* 0x000fea0003c3ffff */
        .weak           $__internal_2_$__cuda_sm10x_tcgen05_guardrail_trap_unallocated_columns_being_dealloced
        .type           $__internal_2_$__cuda_sm10x_tcgen05_guardrail_trap_unallocated_columns_being_dealloced,@function
        .size           $__internal_2_$__cuda_sm10x_tcgen05_guardrail_trap_unallocated_columns_being_dealloced,(.L_x_153 - $__internal_2_$__cuda_sm10x_tcgen05_guardrail_trap_unallocated_columns_being_dealloced)
$__internal_2_$__cuda_sm10x_tcgen05_guardrail_trap_unallocated_columns_being_dealloced:
[----:B------:R-:W-:Y:S05]  /*7260*/  BPT.TRAP 0x1 ;  /* 0x000000040000795c */ /* 0x000fea0000300000 */
[----:B------:R-:W-:-:S04]  /*7270*/  HFMA2 R3, -RZ, RZ, 0, 0 ;  /* 0x00000000ff037431 */ /* 0x000fc800000001ff */
[----:B------:R-:W-:Y:S05]  /*7280*/  RET.REL.NODEC R2 `(_ZN7cutlass13device_kernelINS_4gemm6kernel13GemmUniversalIN4cute5tupleIJiiiiEEENS1_10collective13CollectiveMmaINS1_35MainloopSm100TmaUmmaWarpSpecializedILi9ELi2ELi4ENS5_IJNS4_1CILi1EEESB_SB_EEEEENS5_IJNSA_ILi64EEENSA_ILi32EEENSA_ILi128EEEEEENS_6half_tENS5_IJlSB_lEEESI_SJ_NS4_8TiledMMAINS4_8MMA_AtomIJNS4_20SM100_MMA_F16BF16_SSISI_SI_fLi64ELi32ELNS4_4UMMA5MajorE0ELSO_0ELNSN_7ScaleInE0ELSP_0EEEEEENS4_6LayoutISC_NS5_IJNSA_ILi0EEEST_ST_EEEEENS5_IJNS4_10UnderscoreESW_SW_EEEEENS4_13SM90_TMA_LOADENS4_14ComposedLayoutINS4_7SwizzleILi3ELi4ELi3EEENS4_18smem_ptr_flag_bitsILi16EEENSS_INS5_IJNSA_ILi8EEESE_EEENS5_IJSE_SB_EEEEEEEvNS4_8identityESZ_S19_vS1A_EENS_8epilogue10collective18CollectiveEpilogueINS1C_23Sm100TmaWarpSpecializedILi2ELi1ELi16ELb1ELb0EEEJSH_NS5_IJNSS_ISE_SB_EENSS_ISF_SB_EEEEESI_SJ_SI_SJ_NS1C_6fusion15FusionCallbacksIS1G_NS1K_17LinearCombinationISI_fSI_fLNS_15FloatRoundStyleE2EEESH_S1J_JEEENS4_5SM1004TMEM4LOAD26SM100_TMEM_LOAD_16dp256b4xESZ_NS10_INS11_ILi2ELi4ELi3EEES14_NSS_INS5_IJS15_SF_EEENS5_IJSF_SB_EEEEEEENS4_17SM75_U32x4_LDSM_NENS4_14SM90_TMA_STOREES1Y_NS4_17SM90_U32x4_STSM_NENS4_39AutoVectorizingCopyWithAssumedAlignmentILi128EEEEEEvvEEEEvNT_6ParamsE) ;  /* 0xffffff8c025c7950 */ /* 0x000fea0003c3ffff */
.L_x_152:
[----:B------:R-:W-:-:S00]  /*7290*/  BRA `(.L_x_152) ;  /* 0xfffffffc00fc7947 */ /* 0x000fc0000383ffff */
[----:B------:R-:W-:-:S00]  /*72a0*/  NOP ;  /* 0x0000000000007918 */ /* 0x000fc00000000000 */
        /* <DEDUP_REMOVED lines=13> */
.L_x_153:


//--------------------- .nv.global.init           --------------------------
	.section	.nv.global.init,"aw",@progbits
.nv.global.init:
	.type		$str$27,@object
	.size		$str$27,($str$28 - $str$27)
$str$27:
        /*0000*/ 	.byte	0x28, 0x61, 0x64, 0x64, 0x72, 0x65, 0x73, 0x73, 0x20, 0x26, 0x20, 0x6d, 0x61, 0x73, 0x6b, 0x29
        /*0010*/ 	.byte	0x20, 0x3d, 0x3d, 0x20, 0x30, 0x00
	.type		$str$28,@object
	.size		$str$28,($str$26 - $str$28)
$str$28:
        /*0016*/ 	.byte	0x2f, 0x74, 0x6d, 0x70, 0x2f, 0x63, 0x75, 0x74, 0x6c, 0x61, 0x73, 0x73, 0x5f, 0x73, 0x77, 0x65
        /*0026*/ 	.byte	0x65, 0x70, 0x5f, 0x73, 0x72, 0x63, 0x2f, 0x69, 0x6e, 0x63, 0x6c, 0x75, 0x64, 0x65, 0x2f, 0x63
        /*0036*/ 	.byte	0x75, 0x74, 0x65, 0x2f, 0x70, 0x6f, 0x69, 0x6e, 0x74, 0x65, 0x72, 0x5f, 0x66, 0x6c, 0x61, 0x67
        /*0046*/ 	.byte	0x67, 0x65, 0x64, 0x2e, 0x68, 0x70, 0x70, 0x00
	.type		$str$26,@object
	.size		$str$26,($str$25 - $str$26)
$str$26:
        /*004e*/ 	.byte	0x2f, 0x74, 0x6d, 0x70, 0x2f, 0x63, 0x75, 0x74, 0x6c, 0x61, 0x73, 0x73, 0x5f, 0x73, 0x77, 0x65
        /*005e*/ 	.byte	0x65, 0x70, 0x5f, 0x73, 0x72, 0x63, 0x2f, 0x69, 0x6e, 0x63, 0x6c, 0x75, 0x64, 0x65, 0x2f, 0x63
        /*006e*/ 	.byte	0x75, 0x74, 0x65, 0x2f, 0x61, 0x74, 0x6f, 0x6d, 0x2f, 0x63, 0x6f, 0x70, 0x79, 0x5f, 0x74, 0x72
        /*007e*/ 	.byte	0x61, 0x69, 0x74, 0x73, 0x5f, 0x73, 0x6d, 0x31, 0x30, 0x30, 0x2e, 0x68, 0x70, 0x70, 0x00
	.type		$str$25,@object
	.size		$str$25,(__unnamed_1 - $str$25)
$str$25:
        /*008d*/ 	.byte	0x28, 0x28, 0x75, 0x69, 0x6e, 0x74, 0x33, 0x32, 0x5f, 0x74, 0x28, 0x74, 0x68, 0x72, 0x65, 0x61
        /*009d*/ 	.byte	0x64, 0x49, 0x64, 0x78, 0x2e, 0x78, 0x29, 0x20, 0x2f, 0x20, 0x33, 0x32, 0x29, 0x20, 0x25, 0x20
        /*00ad*/ 	.byte	0x34, 0x29, 0x20, 0x3d, 0x3d, 0x20, 0x28, 0x28, 0x28, 0x74, 0x6d, 0x65, 0x6d, 0x5f, 0x61, 0x64
        /*00bd*/ 	.byte	0x64, 0x72, 0x20, 0x3e, 0x3e, 0x20, 0x31, 0x36, 0x29, 0x20, 0x2f, 0x20, 0x33, 0x32, 0x29, 0x20
        /*00cd*/ 	.byte	0x25, 0x20, 0x34, 0x29, 0x00
	.type		__unnamed_1,@object
	.size		__unnamed_1,(__unnamed_2 - __unnamed_1)
__unnamed_1:
        /*00d2*/ 	.byte	0x61, 0x75, 0x74, 0x6f, 0x20, 0x63, 0x75, 0x74, 0x65, 0x3a, 0x3a, 0x61, 0x73, 0x5f, 0x70, 0x6f
        /* <DEDUP_REMOVED lines=24> */
        /*0262*/ 	.byte	0x3e, 0x3e, 0x3e, 0x5d, 0x00
	.type		__unnamed_2,@object
	.size		__unnamed_2,(.L_2 - __unnamed_2)
__unnamed_2:
        /* <DEDUP_REMOVED lines=46> */
.L_2:


//--------------------- .nv.shared._ZN7cutlass13device_kernelINS_4gemm6kernel13GemmUniversalIN4cute5tupleIJiiiiEEENS1_10collective13CollectiveMmaINS1_35MainloopSm100TmaUmmaWarpSpecializedILi9ELi2ELi4ENS5_IJNS4_1CILi1EEESB_SB_EEEEENS5_IJNSA_ILi64EEENSA_ILi32EEENSA_ILi128EEEEEENS_6half_tENS5_IJlSB_lEEESI_SJ_NS4_8TiledMMAINS4_8MMA_AtomIJNS4_20SM100_MMA_F16BF16_SSISI_SI_fLi64ELi32ELNS4_4UMMA5MajorE0ELSO_0ELNSN_7ScaleInE0ELSP_0EEEEEENS4_6LayoutISC_NS5_IJNSA_ILi0EEEST_ST_EEEEENS5_IJNS4_10UnderscoreESW_SW_EEEEENS4_13SM90_TMA_LOADENS4_14ComposedLayoutINS4_7SwizzleILi3ELi4ELi3EEENS4_18smem_ptr_flag_bitsILi16EEENSS_INS5_IJNSA_ILi8EEESE_EEENS5_IJSE_SB_EEEEEEEvNS4_8identityESZ_S19_vS1A_EENS_8epilogue10collective18CollectiveEpilogueINS1C_23Sm100TmaWarpSpecializedILi2ELi1ELi16ELb1ELb0EEEJSH_NS5_IJNSS_ISE_SB_EENSS_ISF_SB_EEEEESI_SJ_SI_SJ_NS1C_6fusion15FusionCallbacksIS1G_NS1K_17LinearCombinationISI_fSI_fLNS_15FloatRoundStyleE2EEESH_S1J_JEEENS4_5SM1004TMEM4LOAD26SM100_TMEM_LOAD_16dp256b4xESZ_NS10_INS11_ILi2ELi4ELi3EEES14_NSS_INS5_IJS15_SF_EEENS5_IJSF_SB_EEEEEEENS4_17SM75_U32x4_LDSM_NENS4_14SM90_TMA_STOREES1Y_NS4_17SM90_U32x4_STSM_NENS4_39AutoVectorizingCopyWithAssumedAlignmentILi128EEEEEEvvEEEEvNT_6ParamsE --------------------------
	.section	.nv.shared._ZN7cutlass13device_kernelINS_4gemm6kernel13GemmUniversalIN4cute5tupleIJiiiiEEENS1_10collective13CollectiveMmaINS1_35MainloopSm100TmaUmmaWarpSpecializedILi9ELi2ELi4ENS5_IJNS4_1CILi1EEESB_SB_EEEEENS5_IJNSA_ILi64EEENSA_ILi32EEENSA_ILi128EEEEEENS_6half_tENS5_IJlSB_lEEESI_SJ_NS4_8TiledMMAINS4_8MMA_AtomIJNS4_20SM100_MMA_F16BF16_SSISI_SI_fLi64ELi32ELNS4_4UMMA5MajorE0ELSO_0ELNSN_7ScaleInE0ELSP_0EEEEEENS4_6LayoutISC_NS5_IJNSA_ILi0EEEST_ST_EEEEENS5_IJNS4_10UnderscoreESW_SW_EEEEENS4_13SM90_TMA_LOADENS4_14ComposedLayoutINS4_7SwizzleILi3ELi4ELi3EEENS4_18smem_ptr_flag_bitsILi16EEENSS_INS5_IJNSA_ILi8EEESE_EEENS5_IJSE_SB_EEEEEEEvNS4_8identityESZ_S19_vS1A_EENS_8epilogue10collective18CollectiveEpilogueINS1C_23Sm100TmaWarpSpecializedILi2ELi1ELi16ELb1ELb0EEEJSH_NS5_IJNSS_ISE_SB_EENSS_ISF_SB_EEEEESI_SJ_SI_SJ_NS1C_6fusion15FusionCallbacksIS1G_NS1K_17LinearCombinationISI_fSI_fLNS_15FloatRoundStyleE2EEESH_S1J_JEEENS4_5SM1004TMEM4LOAD26SM100_TMEM_LOAD_16dp256b4xESZ_NS10_INS11_ILi2ELi4ELi3EEES14_NSS_INS5_IJS15_SF_EEENS5_IJSF_SB_EEEEEEENS4_17SM75_U32x4_LDSM_NENS4_14SM90_TMA_STOREES1Y_NS4_17SM90_U32x4_STSM_NENS4_39AutoVectorizingCopyWithAssumedAlignmentILi128EEEEEEvvEEEEvNT_6ParamsE,"aw",@nobits
	.sectionflags	@""
	.align	16
	.zero		1024


//--------------------- .nv.shared.reserved.0     --------------------------
	.section	.nv.shared.reserved.0,"aw",@nobits
	.weak		__nv_reservedSMEM_offset_0_alias
	.size		__nv_reservedSMEM_offset_0_alias, 0, 64
	.other		__nv_reservedSMEM_offset_0_alias,@"STO_CUDA_RESERVED_SHARED STV_DEFAULT"
__nv_reservedSMEM_offset_0_alias:
	.zero		0
.nv.shared.reserved.0:
	.zero		64
	.weak		__nv_reservedSMEM_tcgen05_partition
	.type		__nv_reservedSMEM_tcgen05_partition,@object
	.size		__nv_reservedSMEM_tcgen05_partition,(.L_0 - __nv_reservedSMEM_tcgen05_partition)
__nv_reservedSMEM_tcgen05_partition:
	.zero		32
.L_0:


//--------------------- .nv.global                --------------------------
	.section	.nv.global,"aw",@nobits
.nv.global:
	.type		_ZN40_INTERNAL_af90747e_4_k_cu_782a595e_166704cute1_E,@object
	.size		_ZN40_INTERNAL_af90747e_4_k_cu_782a595e_166704cute1_E,(_ZN40_INTERNAL_af90747e_4_k_cu_782a595e_166704cuda3std3__45__cpo6cbeginE - _ZN40_INTERNAL_af90747e_4_k_cu_782a595e_166704cute1_E)
_ZN40_INTERNAL_af90747e_4_k_cu_782a595e_166704cute1_E:
	.zero		1
	.type		_ZN40_INTERNAL_af90747e_4_k_cu_782a595e_166704cuda3std3__45__cpo6cbeginE,@object
	.size		_ZN40_INTERNAL_af90747e_4_k_cu_782a595e_166704cuda3std3__45__cpo6cbeginE,(_ZN40_INTERNAL_af90747e_4_k_cu_782a595e_166704cuda3std3__48in_placeE - _ZN40_INTERNAL_af90747e_4_k_cu_782a595e_166704cuda3std3__45__cpo6cbeginE)
_ZN40_INTERNAL_af90747e_4_k_cu_782a595e_166704cuda3std3__45__cpo6cbeginE:
	.zero		1
	.type		_ZN40_INTERNAL_af90747e_4_k_cu_782a595e_166704cuda3std3__48in_placeE,@object
	.size		_ZN40_INTERNAL_af90747e_4_k_cu_782a595e_166704cuda3std3__48in_placeE,(_ZN40_INTERNAL_af90747e_4_k_cu_782a595e_166704cuda3std6ranges3__45__cpo9iter_moveE - _ZN40_INTERNAL_af90747e_4_k_cu_782a595e_166704cuda3std3__48in_placeE)
_ZN40_INTERNAL_af90747e_4_k_cu_782a595e_166704cuda3std3__48in_placeE:
	.zero		1
	.type		_ZN40_INTERNAL_af90747e_4_k_cu_782a595e_166704cuda3std6ranges3__45__cpo9iter_moveE,@object
	.size		_ZN40_INTERNAL_af90747e_4_k_cu_782a595e_166704cuda3std6ranges3__45__cpo9iter_moveE,(_ZN40_INTERNAL_af90747e_4_k_cu_782a595e_166704cuda3std3__45__cpo5beginE - _ZN40_INTERNAL_af90747e_4_k_cu_782a595e_166704cuda3std6ranges3__45__cpo9iter_moveE)
_ZN40_INTERNAL_af90747e_4_k_cu_782a595e_166704cuda3std6ranges3__45__cpo9iter_moveE:
	.zero		1
	.type		_ZN40_INTERNAL_af90747e_4_k_cu_782a595e_166704cuda3std3__45__cpo5beginE,@object
	.size		_ZN40_INTERNAL_af90747e_4_k_cu_782a595e_166704cuda3std3__45__cpo5beginE,(_ZN40_INTERNAL_af90747e_4_k_cu_782a595e_166704cuda3std3__442_GLOBAL__N__af90747e_4_k_cu_782a595e_166706ignoreE - _ZN40_INTERNAL_af90747e_4_k_cu_782a595e_166704cuda3std3__45__cpo5beginE)
_ZN40_INTERNAL_af90747e_4_k_cu_782a595e_166704cuda3std3__45__cpo5beginE:
	.zero		1
	.type		_ZN40_INTERNAL_af90747e_4_k_cu_782a595e_166704cuda3std3__442_GLOBAL__N__af90747e_4_k_cu_782a595e_166706ignoreE,@object
	.size		_ZN40_INTERNAL_af90747e_4_k_cu_782a595e_166704cuda3std3__442_GLOBAL__N__af90747e_4_k_cu_782a595e_166706ignoreE,(_ZN40_INTERNAL_af90747e_4_k_cu_782a595e_166704cute7productE - _ZN40_INTERNAL_af90747e_4_k_cu_782a595e_166704cuda3std3__442_GLOBAL__N__af90747e_4_k_cu_782a595e_166706ignoreE)
_ZN40_INTERNAL_af90747e_4_k_cu_782a595e_166704cuda3std3__442_GLOBAL__N__af90747e_4_k_cu_782a595e_166706ignoreE:
	.zero		1
	.type		_ZN40_INTERNAL_af90747e_4_k_cu_782a595e_166704cute7productE,@object
	.size		_ZN40_INTERNAL_af90747e_4_k_cu_782a595e_166704cute7productE,(_ZN40_INTERNAL_af90747e_4_k_cu_782a595e_166704cuda3std3__45__cpo3endE - _ZN40_INTERNAL_af90747e_4_k_cu_782a595e_166704cute7productE)
_ZN40_INTERNAL_af90747e_4_k_cu_782a595e_166704cute7productE:
	.zero		1
	.type		_ZN40_INTERNAL_af90747e_4_k_cu_782a595e_166704cuda3std3__45__cpo3endE,@object
	.size		_ZN40_INTERNAL_af90747e_4_k_cu_782a595e_166704cuda3std3__45__cpo3endE,(_ZN40_INTERNAL_af90747e_4_k_cu_782a595e_166704cuda3std3__419piecewise_constructE - _ZN40_INTERNAL_af90747e_4_k_cu_782a595e_166704cuda3std3__45__cpo3endE)
_ZN40_INTERNAL_af90747e_4_k_cu_782a595e_166704cuda3std3__45__cpo3endE:
	.zero		1
	.type		_ZN40_INTERNAL_af90747e_4_k_cu_782a595e_166704cuda3std3__419piecewise_constructE,@object
	.size		_ZN40_INTERNAL_af90747e_4_k_cu_782a595e_166704cuda3std3__419piecewise_constructE,(_ZN40_INTERNAL_af90747e_4_k_cu_782a595e_166704cuda3std3__45__cpo4cendE - _ZN40_INTERNAL_af90747e_4_k_cu_782a595e_166704cuda3std3__419piecewise_constructE)
_ZN40_INTERNAL_af90747e_4_k_cu_782a595e_166704cuda3std3__419piecewise_constructE:
	.zero		1
	.type		_ZN40_INTERNAL_af90747e_4_k_cu_782a595e_166704cuda3std3__45__cpo4cendE,@object
	.size		_ZN40_INTERNAL_af90747e_4_k_cu_782a595e_166704cuda3std3__45__cpo4cendE,(_ZN40_INTERNAL_af90747e_4_k_cu_782a595e_166704cuda3std6ranges3__45__cpo4swapE - _ZN40_INTERNAL_af90747e_4_k_cu_782a595e_166704cuda3std3__45__cpo4cendE)
_ZN40_INTERNAL_af90747e_4_k_cu_782a595e_166704cuda3std3__45__cpo4cendE:
	.zero		1
	.type		_ZN40_INTERNAL_af90747e_4_k_cu_782a595e_166704cuda3std6ranges3__45__cpo4swapE,@object
	.size		_ZN40_INTERNAL_af90747e_4_k_cu_782a595e_166704cuda3std6ranges3__45__cpo4swapE,(.L_10 - _ZN40_INTERNAL_af90747e_4_k_cu_782a595e_166704cuda3std6ranges3__45__cpo4swapE)
_ZN40_INTERNAL_af90747e_4_k_cu_782a595e_166704cuda3std6ranges3__45__cpo4swapE:
	.zero		1
.L_10:


//--------------------- .nv.constant0._ZN7cutlass13device_kernelINS_4gemm6kernel13GemmUniversalIN4cute5tupleIJiiiiEEENS1_10collective13CollectiveMmaINS1_35MainloopSm100TmaUmmaWarpSpecializedILi9ELi2ELi4ENS5_IJNS4_1CILi1EEESB_SB_EEEEENS5_IJNSA_ILi64EEENSA_ILi32EEENSA_ILi128EEEEEENS_6half_tENS5_IJlSB_lEEESI_SJ_NS4_8TiledMMAINS4_8MMA_AtomIJNS4_20SM100_MMA_F16BF16_SSISI_SI_fLi64ELi32ELNS4_4UMMA5MajorE0ELSO_0ELNSN_7ScaleInE0ELSP_0EEEEEENS4_6LayoutISC_NS5_IJNSA_ILi0EEEST_ST_EEEEENS5_IJNS4_10UnderscoreESW_SW_EEEEENS4_13SM90_TMA_LOADENS4_14ComposedLayoutINS4_7SwizzleILi3ELi4ELi3EEENS4_18smem_ptr_flag_bitsILi16EEENSS_INS5_IJNSA_ILi8EEESE_EEENS5_IJSE_SB_EEEEEEEvNS4_8identityESZ_S19_vS1A_EENS_8epilogue10collective18CollectiveEpilogueINS1C_23Sm100TmaWarpSpecializedILi2ELi1ELi16ELb1ELb0EEEJSH_NS5_IJNSS_ISE_SB_EENSS_ISF_SB_EEEEESI_SJ_SI_SJ_NS1C_6fusion15FusionCallbacksIS1G_NS1K_17LinearCombinationISI_fSI_fLNS_15FloatRoundStyleE2EEESH_S1J_JEEENS4_5SM1004TMEM4LOAD26SM100_TMEM_LOAD_16dp256b4xESZ_NS10_INS11_ILi2ELi4ELi3EEES14_NSS_INS5_IJS15_SF_EEENS5_IJSF_SB_EEEEEEENS4_17SM75_U32x4_LDSM_NENS4_14SM90_TMA_STOREES1Y_NS4_17SM90_U32x4_STSM_NENS4_39AutoVectorizingCopyWithAssumedAlignmentILi128EEEEEEvvEEEEvNT_6ParamsE --------------------------
	.section	.nv.constant0._ZN7cutlass13device_kernelINS_4gemm6kernel13GemmUniversalIN4cute5tupleIJiiiiEEENS1_10collective13CollectiveMmaINS1_35MainloopSm100TmaUmmaWarpSpecializedILi9ELi2ELi4ENS5_IJNS4_1CILi1EEESB_SB_EEEEENS5_IJNSA_ILi64EEENSA_ILi32EEENSA_ILi128EEEEEENS_6half_tENS5_IJlSB_lEEESI_SJ_NS4_8TiledMMAINS4_8MMA_AtomIJNS4_20SM100_MMA_F16BF16_SSISI_SI_fLi64ELi32ELNS4_4UMMA5MajorE0ELSO_0ELNSN_7ScaleInE0ELSP_0EEEEEENS4_6LayoutISC_NS5_IJNSA_ILi0EEEST_ST_EEEEENS5_IJNS4_10UnderscoreESW_SW_EEEEENS4_13SM90_TMA_LOADENS4_14ComposedLayoutINS4_7SwizzleILi3ELi4ELi3EEENS4_18smem_ptr_flag_bitsILi16EEENSS_INS5_IJNSA_ILi8EEESE_EEENS5_IJSE_SB_EEEEEEEvNS4_8identityESZ_S19_vS1A_EENS_8epilogue10collective18CollectiveEpilogueINS1C_23Sm100TmaWarpSpecializedILi2ELi1ELi16ELb1ELb0EEEJSH_NS5_IJNSS_ISE_SB_EENSS_ISF_SB_EEEEESI_SJ_SI_SJ_NS1C_6fusion15FusionCallbacksIS1G_NS1K_17LinearCombinationISI_fSI_fLNS_15FloatRoundStyleE2EEESH_S1J_JEEENS4_5SM1004TMEM4LOAD26SM100_TMEM_LOAD_16dp256b4xESZ_NS10_INS11_ILi2ELi4ELi3EEES14_NSS_INS5_IJS15_SF_EEENS5_IJSF_SB_EEEEEEENS4_17SM75_U32x4_LDSM_NENS4_14SM90_TMA_STOREES1Y_NS4_17SM90_U32x4_STSM_NENS4_39AutoVectorizingCopyWithAssumedAlignmentILi128EEEEEEvvEEEEvNT_6ParamsE,"a",@progbits
	.sectionflags	@""
	.align	4
.nv.constant0._ZN7cutlass13device_kernelINS_4gemm6kernel13GemmUniversalIN4cute5tupleIJiiiiEEENS1_10collective13CollectiveMmaINS1_35MainloopSm100TmaUmmaWarpSpecializedILi9ELi2ELi4ENS5_IJNS4_1CILi1EEESB_SB_EEEEENS5_IJNSA_ILi64EEENSA_ILi32EEENSA_ILi128EEEEEENS_6half_tENS5_IJlSB_lEEESI_SJ_NS4_8TiledMMAINS4_8MMA_AtomIJNS4_20SM100_MMA_F16BF16_SSISI_SI_fLi64ELi32ELNS4_4UMMA5MajorE0ELSO_0ELNSN_7ScaleInE0ELSP_0EEEEEENS4_6LayoutISC_NS5_IJNSA_ILi0EEEST_ST_EEEEENS5_IJNS4_10UnderscoreESW_SW_EEEEENS4_13SM90_TMA_LOADENS4_14ComposedLayoutINS4_7SwizzleILi3ELi4ELi3EEENS4_18smem_ptr_flag_bitsILi16EEENSS_INS5_IJNSA_ILi8EEESE_EEENS5_IJSE_SB_EEEEEEEvNS4_8identityESZ_S19_vS1A_EENS_8epilogue10collective18CollectiveEpilogueINS1C_23Sm100TmaWarpSpecializedILi2ELi1ELi16ELb1ELb0EEEJSH_NS5_IJNSS_ISE_SB_EENSS_ISF_SB_EEEEESI_SJ_SI_SJ_NS1C_6fusion15FusionCallbacksIS1G_NS1K_17LinearCombinationISI_fSI_fLNS_15FloatRoundStyleE2EEESH_S1J_JEEENS4_5SM1004TMEM4LOAD26SM100_TMEM_LOAD_16dp256b4xESZ_NS10_INS11_ILi2ELi4ELi3EEES14_NSS_INS5_IJS15_SF_EEENS5_IJSF_SB_EEEEEEENS4_17SM75_U32x4_LDSM_NENS4_14SM90_TMA_STOREES1Y_NS4_17SM90_U32x4_STSM_NENS4_39AutoVectorizingCopyWithAssumedAlignmentILi128EEEEEEvvEEEEvNT_6ParamsE:
	.zero		2944


//--------------------- SYMBOLS --------------------------

	.type		.nv.reservedSmem.offset0,@object
	.size		.nv.reservedSmem.offset0,0x4
	.type		.nv.reservedSmem.cap,@object
	.size		.nv.reservedSmem.cap,0x4
	.type		__assertfail,@function
